	.target	sm_100a

	.elftype	@"ET_EXEC"


//--------------------- .note.nv.tkinfo           --------------------------
	.section	.note.nv.tkinfo,"",@"SHT_NOTE"
	.sectionflags	@"SHF_NOTE_NV_TKINFO"
	.tkinfo
        /*0018*/ 	.word	0x00000002
        /*0030*/ 	.string	""
        /*0030*/ 	.string	"ptxas"
        /*0030*/ 	.string	"Cuda compilation tools, release 13.0, V13.0.88"
        /*0030*/ 	.string	"Build cuda_13.0.r13.0/compiler.36424714_0"
        /*0030*/ 	.string	"-arch sm_100a -m 64 "



//--------------------- .note.nv.cuinfo           --------------------------
	.section	.note.nv.cuinfo,"",@"SHT_NOTE"
	.sectionflags	@"SHF_NOTE_NV_CUINFO"
        /*0018*/ 	.short	0x0002
        /*001a*/ 	.short	0x0064
        /*001c*/ 	.short	0x0082
	.zero		2


//--------------------- .nv.info                  --------------------------
	.section	.nv.info,"",@"SHT_CUDA_INFO"
	.align	4


	//----- nvinfo : EIATTR_REGCOUNT
	.align		4
        /*0000*/ 	.byte	0x04, 0x2f
        /*0002*/ 	.short	(.L_19 - .L_18)
	.align		4
.L_18:
        /*0004*/ 	.word	index@(_ZN7cutlass13device_kernelINS_4gemm6kernel13GemmUniversalIN4cute5tupleIJiiiiEEENS1_10collective13CollectiveMmaINS1_35MainloopSm100TmaUmmaWarpSpecializedILi17ELi2ELi4ENS5_IJNS4_1CILi4EEENSA_ILi2EEENSA_ILi1EEEEEEEENS5_IJNSA_ILi128EEENSA_ILi64EEESH_EEENS_10bfloat16_tENS5_IJlSD_lEEESJ_SK_NS4_8TiledMMAINS4_8MMA_AtomIJNS4_26SM100_MMA_F16BF16_2x1SM_SSISJ_SJ_fLi128ELi64ELNS4_4UMMA5MajorE0ELSP_0ELNSO_7ScaleInE0ELSQ_0EEEEEENS4_6LayoutINS5_IJSD_SD_SD_EEENS5_IJNSA_ILi0EEESV_SV_EEEEENS5_IJNS4_10UnderscoreESY_SY_EEEEENS4_28SM100_TMA_2SM_LOAD_MULTICASTENS4_14ComposedLayoutINS4_7SwizzleILi3ELi4ELi3EEENS4_18smem_ptr_flag_bitsILi16EEENST_INS5_IJNSA_ILi8EEESH_EEENS5_IJSH_SD_EEEEEEEvNS4_8identityES11_S1B_vS1C_EENS_8epilogue10collective18CollectiveEpilogueINS1E_23Sm100TmaWarpSpecializedILi3ELi2ELi16ELb1ELb0EEEJNS5_IJSH_SH_SH_EEENS5_IJNST_ISH_SD_EENST_INS5_IJNSA_ILi16EEESC_EEENS5_IJSD_NSA_ILi32EEEEEEEEEEESJ_SK_SJ_SK_NS1E_6fusion15FusionCallbacksIS1I_NS1R_17LinearCombinationISJ_fSJ_fLNS_15FloatRoundStyleE2EEES1J_S1Q_JEEENS4_5SM1004TMEM4LOAD26SM100_TMEM_LOAD_32dp32b16xENS4_13SM90_TMA_LOADENS12_INS13_ILi1ELi4ELi3EEES16_NST_INS5_IJS17_S1L_EEENS5_IJS1L_SD_EEEEEEENS4_39AutoVectorizingCopyWithAssumedAlignmentILi128EEENS4_14SM90_TMA_STOREES26_S28_S28_EEEvvEEEEvNT_6ParamsE)
        /*0008*/ 	.word	0x00000048


	//----- nvinfo : EIATTR_FRAME_SIZE
	.align		4
.L_19:
        /*000c*/ 	.byte	0x04, 0x11
        /*000e*/ 	.short	(.L_21 - .L_20)
	.align		4
.L_20:
        /*0010*/ 	.word	index@($__internal_2_$__cuda_sm10x_tcgen05_guardrail_trap_unallocated_columns_being_dealloced)
        /*0014*/ 	.word	0x00000000


	//----- nvinfo : EIATTR_FRAME_SIZE
	.align		4
.L_21:
        /*0018*/ 	.byte	0x04, 0x11
        /*001a*/ 	.short	(.L_23 - .L_22)
	.align		4
.L_22:
        /*001c*/ 	.word	index@($__internal_1_$__cuda_sm10x_tcgen05_guardrail_trap_phase_invalid_during_alloc)
        /*0020*/ 	.word	0x00000000


	//----- nvinfo : EIATTR_FRAME_SIZE
	.align		4
.L_23:
        /*0024*/ 	.byte	0x04, 0x11
        /*0026*/ 	.short	(.L_25 - .L_24)
	.align		4
.L_24:
        /*0028*/ 	.word	index@($__internal_0_$__cuda_sm10x_tcgen05_guardrail_trap_col_being_dealloced_not_returned_by_alloc)
        /*002c*/ 	.word	0x00000000


	//----- nvinfo : EIATTR_FRAME_SIZE
	.align		4
.L_25:
        /*0030*/ 	.byte	0x04, 0x11
        /*0032*/ 	.short	(.L_27 - .L_26)
	.align		4
.L_26:
        /*0034*/ 	.word	index@(_ZN7cutlass13device_kernelINS_4gemm6kernel13GemmUniversalIN4cute5tupleIJiiiiEEENS1_10collective13CollectiveMmaINS1_35MainloopSm100TmaUmmaWarpSpecializedILi17ELi2ELi4ENS5_IJNS4_1CILi4EEENSA_ILi2EEENSA_ILi1EEEEEEEENS5_IJNSA_ILi128EEENSA_ILi64EEESH_EEENS_10bfloat16_tENS5_IJlSD_lEEESJ_SK_NS4_8TiledMMAINS4_8MMA_AtomIJNS4_26SM100_MMA_F16BF16_2x1SM_SSISJ_SJ_fLi128ELi64ELNS4_4UMMA5MajorE0ELSP_0ELNSO_7ScaleInE0ELSQ_0EEEEEENS4_6LayoutINS5_IJSD_SD_SD_EEENS5_IJNSA_ILi0EEESV_SV_EEEEENS5_IJNS4_10UnderscoreESY_SY_EEEEENS4_28SM100_TMA_2SM_LOAD_MULTICASTENS4_14ComposedLayoutINS4_7SwizzleILi3ELi4ELi3EEENS4_18smem_ptr_flag_bitsILi16EEENST_INS5_IJNSA_ILi8EEESH_EEENS5_IJSH_SD_EEEEEEEvNS4_8identityES11_S1B_vS1C_EENS_8epilogue10collective18CollectiveEpilogueINS1E_23Sm100TmaWarpSpecializedILi3ELi2ELi16ELb1ELb0EEEJNS5_IJSH_SH_SH_EEENS5_IJNST_ISH_SD_EENST_INS5_IJNSA_ILi16EEESC_EEENS5_IJSD_NSA_ILi32EEEEEEEEEEESJ_SK_SJ_SK_NS1E_6fusion15FusionCallbacksIS1I_NS1R_17LinearCombinationISJ_fSJ_fLNS_15FloatRoundStyleE2EEES1J_S1Q_JEEENS4_5SM1004TMEM4LOAD26SM100_TMEM_LOAD_32dp32b16xENS4_13SM90_TMA_LOADENS12_INS13_ILi1ELi4ELi3EEES16_NST_INS5_IJS17_S1L_EEENS5_IJS1L_SD_EEEEEEENS4_39AutoVectorizingCopyWithAssumedAlignmentILi128EEENS4_14SM90_TMA_STOREES26_S28_S28_EEEvvEEEEvNT_6ParamsE)
        /*0038*/ 	.word	0x00000000


	//----- nvinfo : EIATTR_MIN_STACK_SIZE
	.align		4
.L_27:
        /*003c*/ 	.byte	0x04, 0x12
        /*003e*/ 	.short	(.L_29 - .L_28)
	.align		4
.L_28:
        /*0040*/ 	.word	index@(_ZN7cutlass13device_kernelINS_4gemm6kernel13GemmUniversalIN4cute5tupleIJiiiiEEENS1_10collective13CollectiveMmaINS1_35MainloopSm100TmaUmmaWarpSpecializedILi17ELi2ELi4ENS5_IJNS4_1CILi4EEENSA_ILi2EEENSA_ILi1EEEEEEEENS5_IJNSA_ILi128EEENSA_ILi64EEESH_EEENS_10bfloat16_tENS5_IJlSD_lEEESJ_SK_NS4_8TiledMMAINS4_8MMA_AtomIJNS4_26SM100_MMA_F16BF16_2x1SM_SSISJ_SJ_fLi128ELi64ELNS4_4UMMA5MajorE0ELSP_0ELNSO_7ScaleInE0ELSQ_0EEEEEENS4_6LayoutINS5_IJSD_SD_SD_EEENS5_IJNSA_ILi0EEESV_SV_EEEEENS5_IJNS4_10UnderscoreESY_SY_EEEEENS4_28SM100_TMA_2SM_LOAD_MULTICASTENS4_14ComposedLayoutINS4_7SwizzleILi3ELi4ELi3EEENS4_18smem_ptr_flag_bitsILi16EEENST_INS5_IJNSA_ILi8EEESH_EEENS5_IJSH_SD_EEEEEEEvNS4_8identityES11_S1B_vS1C_EENS_8epilogue10collective18CollectiveEpilogueINS1E_23Sm100TmaWarpSpecializedILi3ELi2ELi16ELb1ELb0EEEJNS5_IJSH_SH_SH_EEENS5_IJNST_ISH_SD_EENST_INS5_IJNSA_ILi16EEESC_EEENS5_IJSD_NSA_ILi32EEEEEEEEEEESJ_SK_SJ_SK_NS1E_6fusion15FusionCallbacksIS1I_NS1R_17LinearCombinationISJ_fSJ_fLNS_15FloatRoundStyleE2EEES1J_S1Q_JEEENS4_5SM1004TMEM4LOAD26SM100_TMEM_LOAD_32dp32b16xENS4_13SM90_TMA_LOADENS12_INS13_ILi1ELi4ELi3EEES16_NST_INS5_IJS17_S1L_EEENS5_IJS1L_SD_EEEEEEENS4_39AutoVectorizingCopyWithAssumedAlignmentILi128EEENS4_14SM90_TMA_STOREES26_S28_S28_EEEvvEEEEvNT_6ParamsE)
        /*0044*/ 	.word	0x00000000
.L_29:


//--------------------- .nv.compat                --------------------------
	.section	.nv.compat,"",@"SHT_CUDA_COMPAT_INFO"
	.align	4
        /*0000*/ 	.byte	0x02, 0x09, 0x01, 0x00, 0x02, 0x02, 0x02, 0x00, 0x02, 0x05, 0x05, 0x00, 0x03, 0x07, 0x01, 0x01
        /*0010*/ 	.byte	0x02, 0x03, 0x01, 0x00, 0x02, 0x06, 0x01, 0x00, 0x04, 0x0b, 0x08, 0x00, 0x09, 0x00, 0x00, 0x00
        /*0020*/ 	.byte	0x00, 0x00, 0x00, 0x00


//--------------------- .nv.info._ZN7cutlass13device_kernelINS_4gemm6kernel13GemmUniversalIN4cute5tupleIJiiiiEEENS1_10collective13CollectiveMmaINS1_35MainloopSm100TmaUmmaWarpSpecializedILi17ELi2ELi4ENS5_IJNS4_1CILi4EEENSA_ILi2EEENSA_ILi1EEEEEEEENS5_IJNSA_ILi128EEENSA_ILi64EEESH_EEENS_10bfloat16_tENS5_IJlSD_lEEESJ_SK_NS4_8TiledMMAINS4_8MMA_AtomIJNS4_26SM100_MMA_F16BF16_2x1SM_SSISJ_SJ_fLi128ELi64ELNS4_4UMMA5MajorE0ELSP_0ELNSO_7ScaleInE0ELSQ_0EEEEEENS4_6LayoutINS5_IJSD_SD_SD_EEENS5_IJNSA_ILi0EEESV_SV_EEEEENS5_IJNS4_10UnderscoreESY_SY_EEEEENS4_28SM100_TMA_2SM_LOAD_MULTICASTENS4_14ComposedLayoutINS4_7SwizzleILi3ELi4ELi3EEENS4_18smem_ptr_flag_bitsILi16EEENST_INS5_IJNSA_ILi8EEESH_EEENS5_IJSH_SD_EEEEEEEvNS4_8identityES11_S1B_vS1C_EENS_8epilogue10collective18CollectiveEpilogueINS1E_23Sm100TmaWarpSpecializedILi3ELi2ELi16ELb1ELb0EEEJNS5_IJSH_SH_SH_EEENS5_IJNST_ISH_SD_EENST_INS5_IJNSA_ILi16EEESC_EEENS5_IJSD_NSA_ILi32EEEEEEEEEEESJ_SK_SJ_SK_NS1E_6fusion15FusionCallbacksIS1I_NS1R_17LinearCombinationISJ_fSJ_fLNS_15FloatRoundStyleE2EEES1J_S1Q_JEEENS4_5SM1004TMEM4LOAD26SM100_TMEM_LOAD_32dp32b16xENS4_13SM90_TMA_LOADENS12_INS13_ILi1ELi4ELi3EEES16_NST_INS5_IJS17_S1L_EEENS5_IJS1L_SD_EEEEEEENS4_39AutoVectorizingCopyWithAssumedAlignmentILi128EEENS4_14SM90_TMA_STOREES26_S28_S28_EEEvvEEEEvNT_6ParamsE --------------------------
	.section	.nv.info._ZN7cutlass13device_kernelINS_4gemm6kernel13GemmUniversalIN4cute5tupleIJiiiiEEENS1_10collective13CollectiveMmaINS1_35MainloopSm100TmaUmmaWarpSpecializedILi17ELi2ELi4ENS5_IJNS4_1CILi4EEENSA_ILi2EEENSA_ILi1EEEEEEEENS5_IJNSA_ILi128EEENSA_ILi64EEESH_EEENS_10bfloat16_tENS5_IJlSD_lEEESJ_SK_NS4_8TiledMMAINS4_8MMA_AtomIJNS4_26SM100_MMA_F16BF16_2x1SM_SSISJ_SJ_fLi128ELi64ELNS4_4UMMA5MajorE0ELSP_0ELNSO_7ScaleInE0ELSQ_0EEEEEENS4_6LayoutINS5_IJSD_SD_SD_EEENS5_IJNSA_ILi0EEESV_SV_EEEEENS5_IJNS4_10UnderscoreESY_SY_EEEEENS4_28SM100_TMA_2SM_LOAD_MULTICASTENS4_14ComposedLayoutINS4_7SwizzleILi3ELi4ELi3EEENS4_18smem_ptr_flag_bitsILi16EEENST_INS5_IJNSA_ILi8EEESH_EEENS5_IJSH_SD_EEEEEEEvNS4_8identityES11_S1B_vS1C_EENS_8epilogue10collective18CollectiveEpilogueINS1E_23Sm100TmaWarpSpecializedILi3ELi2ELi16ELb1ELb0EEEJNS5_IJSH_SH_SH_EEENS5_IJNST_ISH_SD_EENST_INS5_IJNSA_ILi16EEESC_EEENS5_IJSD_NSA_ILi32EEEEEEEEEEESJ_SK_SJ_SK_NS1E_6fusion15FusionCallbacksIS1I_NS1R_17LinearCombinationISJ_fSJ_fLNS_15FloatRoundStyleE2EEES1J_S1Q_JEEENS4_5SM1004TMEM4LOAD26SM100_TMEM_LOAD_32dp32b16xENS4_13SM90_TMA_LOADENS12_INS13_ILi1ELi4ELi3EEES16_NST_INS5_IJS17_S1L_EEENS5_IJS1L_SD_EEEEEEENS4_39AutoVectorizingCopyWithAssumedAlignmentILi128EEENS4_14SM90_TMA_STOREES26_S28_S28_EEEvvEEEEvNT_6ParamsE,"",@"SHT_CUDA_INFO"
	.sectionflags	@""
	.align	4


	//----- nvinfo : EIATTR_CUDA_API_VERSION
	.align		4
        /*0000*/ 	.byte	0x04, 0x37
        /*0002*/ 	.short	(.L_31 - .L_30)
.L_30:
        /*0004*/ 	.word	0x00000082


	//----- nvinfo : EIATTR_KPARAM_INFO
	.align		4
.L_31:
        /*0008*/ 	.byte	0x04, 0x17
        /*000a*/ 	.short	(.L_33 - .L_32)
.L_32:
        /*000c*/ 	.word	0x00000000
        /*0010*/ 	.short	0x0000
        /*0012*/ 	.short	0x0000
        /*0014*/ 	.byte	0x00, 0xf0, 0x01, 0x20


	//----- nvinfo : EIATTR_AT_ENTRY_FRAGMENTS
	.align		4
.L_33:
        /*0018*/ 	.byte	0x04, 0x4f
        /*001a*/ 	.short	(.L_35 - .L_34)


	//   ....[0]....
.L_34:
        /*001c*/ 	.word	0x00000007


	//----- nvinfo : EIATTR_RESERVED_SMEM_USED
	.align		4
.L_35:
        /*0020*/ 	.byte	0x01, 0x41
	.zero		2


	//----- nvinfo : EIATTR_SPARSE_MMA_MASK
	.align		4
        /*0024*/ 	.byte	0x03, 0x50
        /*0026*/ 	.short	0x0000


	//----- nvinfo : EIATTR_TCGEN05_2CTA_USED
	.align		4
        /*0028*/ 	.byte	0x01, 0x52
	.zero		2


	//----- nvinfo : EIATTR_MAXREG_COUNT
	.align		4
        /*002c*/ 	.byte	0x03, 0x1b
        /*002e*/ 	.short	0x00ff


	//----- nvinfo : EIATTR_NUM_BARRIERS
	.align		4
        /*0030*/ 	.byte	0x02, 0x4c
        /*0032*/ 	.byte	0x07
	.zero		1


	//----- nvinfo : EIATTR_EXTERNS
	.align		4
        /*0034*/ 	.byte	0x04, 0x0f
        /*0036*/ 	.short	(.L_37 - .L_36)


	//   ....[0]....
	.align		4
.L_36:
        /*0038*/ 	.word	index@(__assertfail)


	//----- nvinfo : EIATTR_MERCURY_ISA_VERSION
	.align		4
.L_37:
        /*003c*/ 	.byte	0x03, 0x5f
        /*003e*/ 	.short	0x0101


	//----- nvinfo : EIATTR_INT_WARP_WIDE_INSTR_OFFSETS
	.align		4
        /*0040*/ 	.byte	0x04, 0x31
        /*0042*/ 	.short	(.L_39 - .L_38)


	//   ....[0]....
.L_38:
        /*0044*/ 	.word	0x00000f10


	//   ....[1]....
        /*0048*/ 	.word	0x00000fb0


	//   ....[2]....
        /*004c*/ 	.word	0x00004da0


	//   ....[3]....
        /*0050*/ 	.word	0x00004dd0


	//   ....[4]....
        /*0054*/ 	.word	0x00004df0


	//   ....[5]....
        /*0058*/ 	.word	0x00005990


	//   ....[6]....
        /*005c*/ 	.word	0x00005a50


	//   ....[7]....
        /*0060*/ 	.word	0x00005ac0


	//   ....[8]....
        /*0064*/ 	.word	0x00005c00


	//   ....[9]....
        /*0068*/ 	.word	0x00005d10


	//   ....[10]....
        /*006c*/ 	.word	0x00005d40


	//----- nvinfo : EIATTR_COOP_GROUP_MASK_REGIDS
	.align		4
.L_39:
        /*0070*/ 	.byte	0x04, 0x29
        /*0072*/ 	.short	(.L_41 - .L_40)


	//   ....[0]....
.L_40:
        /*0074*/ 	.word	0xffffffff


	//   ....[1]....
        /*0078*/ 	.word	0xffffffff


	//   ....[2]....
        /*007c*/ 	.word	0xffffffff


	//   ....[3]....
        /*0080*/ 	.word	0xffffffff


	//   ....[4]....
        /*0084*/ 	.word	0xffffffff


	//   ....[5]....
        /*0088*/ 	.word	0xffffffff


	//   ....[6]....
        /*008c*/ 	.word	0xffffffff


	//   ....[7]....
        /*0090*/ 	.word	0xffffffff


	//   ....[8]....
        /*0094*/ 	.word	0xffffffff


	//   ....[9]....
        /*0098*/ 	.word	0xffffffff


	//   ....[10]....
        /*009c*/ 	.word	0xffffffff


	//   ....[11]....
        /*00a0*/ 	.word	0xffffffff


	//   ....[12]....
        /*00a4*/ 	.word	0xffffffff


	//   ....[13]....
        /*00a8*/ 	.word	0xffffffff


	//----- nvinfo : EIATTR_COOP_GROUP_INSTR_OFFSETS
	.align		4
.L_41:
        /*00ac*/ 	.byte	0x04, 0x28
        /*00ae*/ 	.short	(.L_43 - .L_42)


	//   ....[0]....
.L_42:
        /*00b0*/ 	.word	0x000000b0


	//   ....[1]....
        /*00b4*/ 	.word	0x00000510


	//   ....[2]....
        /*00b8*/ 	.word	0x000008a0


	//   ....[3]....
        /*00bc*/ 	.word	0x00000a10


	//   ....[4]....
        /*00c0*/ 	.word	0x00000b00


	//   ....[5]....
        /*00c4*/ 	.word	0x00000c60


	//   ....[6]....
        /*00c8*/ 	.word	0x00000df0


	//   ....[7]....
        /*00cc*/ 	.word	0x00001030


	//   ....[8]....
        /*00d0*/ 	.word	0x00002570


	//   ....[9]....
        /*00d4*/ 	.word	0x00003b80


	//   ....[10]....
        /*00d8*/ 	.word	0x00004050


	//   ....[11]....
        /*00dc*/ 	.word	0x00004080


	//   ....[12]....
        /*00e0*/ 	.word	0x00004ca0


	//   ....[13]....
        /*00e4*/ 	.word	0x00004eb0


	//----- nvinfo : EIATTR_VRC_CTA_INIT_COUNT
	.align		4
.L_43:
        /*00e8*/ 	.byte	0x02, 0x4a
        /*00ea*/ 	.byte	0x80
	.zero		1


	//----- nvinfo : EIATTR_SYSCALL_OFFSETS
	.align		4
        /*00ec*/ 	.byte	0x04, 0x46
        /*00ee*/ 	.short	(.L_45 - .L_44)


	//   ....[0]....
.L_44:
        /*00f0*/ 	.word	0x00006a10


	//   ....[1]....
        /*00f4*/ 	.word	0x00006b00


	//   ....[2]....
        /*00f8*/ 	.word	0x000072b0


	//   ....[3]....
        /*00fc*/ 	.word	0x00007c40


	//----- nvinfo : EIATTR_MBARRIER_INSTR_OFFSETS
	.align		4
.L_45:
        /*0100*/ 	.byte	0x04, 0x39
        /*0102*/ 	.short	(.L_47 - .L_46)


	//   ....[0]....
.L_46:
        /*0104*/ 	.word	0x00000660
        /*0108*/ 	.word	0x000000ff
        /*010c*/ 	.word	0x00000000
        /*0110*/ 	.short	0x0100
        /*0112*/ 	.byte	0x04
	.zero		1


	//   ....[1]....
        /*0114*/ 	.word	0x00000670
        /*0118*/ 	.word	0x000000ff
        /*011c*/ 	.word	0x00000088
        /*0120*/ 	.short	0x0100
        /*0122*/ 	.byte	0x04
	.zero		1


	//   ....[2]....
        /*0124*/ 	.word	0x00000680
        /*0128*/ 	.word	0x000000ff
        /*012c*/ 	.word	0x00000008
        /*0130*/ 	.short	0x0100
        /*0132*/ 	.byte	0x04
	.zero		1


	//   ....[3]....
        /*0134*/ 	.word	0x00000690
        /*0138*/ 	.word	0x000000ff
        /*013c*/ 	.word	0x00000090
        /*0140*/ 	.short	0x0100
        /*0142*/ 	.byte	0x04
	.zero		1


	//   ....[4]....
        /*0144*/ 	.word	0x000006a0
        /*0148*/ 	.word	0x000000ff
        /*014c*/ 	.word	0x00000010
        /*0150*/ 	.short	0x0100
        /*0152*/ 	.byte	0x04
	.zero		1


	//   ....[5]....
        /*0154*/ 	.word	0x000006b0
        /*0158*/ 	.word	0x000000ff
        /*015c*/ 	.word	0x00000098
        /*0160*/ 	.short	0x0100
        /*0162*/ 	.byte	0x04
	.zero		1


	//   ....[6]....
        /*0164*/ 	.word	0x000006c0
        /*0168*/ 	.word	0x000000ff
        /*016c*/ 	.word	0x00000018
        /*0170*/ 	.short	0x0100
        /*0172*/ 	.byte	0x04
	.zero		1


	//   ....[7]....
        /*0174*/ 	.word	0x000006d0
        /*0178*/ 	.word	0x000000ff
        /*017c*/ 	.word	0x000000a0
        /*0180*/ 	.short	0x0100
        /*0182*/ 	.byte	0x04
	.zero		1


	//   ....[8]....
        /*0184*/ 	.word	0x000006e0
        /*0188*/ 	.word	0x000000ff
        /*018c*/ 	.word	0x00000020
        /*0190*/ 	.short	0x0100
        /*0192*/ 	.byte	0x04
	.zero		1


	//   ....[9]....
        /*0194*/ 	.word	0x000006f0
        /*0198*/ 	.word	0x000000ff
        /*019c*/ 	.word	0x000000a8
        /*01a0*/ 	.short	0x0100
        /*01a2*/ 	.byte	0x04
	.zero		1


	//   ....[10]....
        /*01a4*/ 	.word	0x00000700
        /*01a8*/ 	.word	0x000000ff
        /*01ac*/ 	.word	0x00000028
        /*01b0*/ 	.short	0x0100
        /*01b2*/ 	.byte	0x04
	.zero		1


	//   ....[11]....
        /*01b4*/ 	.word	0x00000710
        /*01b8*/ 	.word	0x000000ff
        /*01bc*/ 	.word	0x000000b0
        /*01c0*/ 	.short	0x0100
        /*01c2*/ 	.byte	0x04
	.zero		1


	//   ....[12]....
        /*01c4*/ 	.word	0x00000720
        /*01c8*/ 	.word	0x000000ff
        /*01cc*/ 	.word	0x00000030
        /*01d0*/ 	.short	0x0100
        /*01d2*/ 	.byte	0x04
	.zero		1


	//   ....[13]....
        /*01d4*/ 	.word	0x00000730
        /*01d8*/ 	.word	0x000000ff
        /*01dc*/ 	.word	0x000000b8
        /*01e0*/ 	.short	0x0100
        /*01e2*/ 	.byte	0x04
	.zero		1


	//   ....[14]....
        /*01e4*/ 	.word	0x00000740
        /*01e8*/ 	.word	0x000000ff
        /*01ec*/ 	.word	0x00000038
        /*01f0*/ 	.short	0x0100
        /*01f2*/ 	.byte	0x04
	.zero		1


	//   ....[15]....
        /*01f4*/ 	.word	0x00000750
        /*01f8*/ 	.word	0x000000ff
        /*01fc*/ 	.word	0x000000c0
        /*0200*/ 	.short	0x0100
        /*0202*/ 	.byte	0x04
	.zero		1


	//   ....[16]....
        /*0204*/ 	.word	0x00000760
        /*0208*/ 	.word	0x000000ff
        /*020c*/ 	.word	0x00000040
        /*0210*/ 	.short	0x0100
        /*0212*/ 	.byte	0x04
	.zero		1


	//   ....[17]....
        /*0214*/ 	.word	0x00000770
        /*0218*/ 	.word	0x000000ff
        /*021c*/ 	.word	0x000000c8
        /*0220*/ 	.short	0x0100
        /*0222*/ 	.byte	0x04
	.zero		1


	//   ....[18]....
        /*0224*/ 	.word	0x00000780
        /*0228*/ 	.word	0x000000ff
        /*022c*/ 	.word	0x00000048
        /*0230*/ 	.short	0x0100
        /*0232*/ 	.byte	0x04
	.zero		1


	//   ....[19]....
        /*0234*/ 	.word	0x00000790
        /*0238*/ 	.word	0x000000ff
        /*023c*/ 	.word	0x000000d0
        /*0240*/ 	.short	0x0100
        /*0242*/ 	.byte	0x04
	.zero		1


	//   ....[20]....
        /*0244*/ 	.word	0x000007a0
        /*0248*/ 	.word	0x000000ff
        /*024c*/ 	.word	0x00000050
        /*0250*/ 	.short	0x0100
        /*0252*/ 	.byte	0x04
	.zero		1


	//   ....[21]....
        /*0254*/ 	.word	0x000007b0
        /*0258*/ 	.word	0x000000ff
        /*025c*/ 	.word	0x000000d8
        /*0260*/ 	.short	0x0100
        /*0262*/ 	.byte	0x04
	.zero		1


	//   ....[22]....
        /*0264*/ 	.word	0x000007c0
        /*0268*/ 	.word	0x000000ff
        /*026c*/ 	.word	0x00000058
        /*0270*/ 	.short	0x0100
        /*0272*/ 	.byte	0x04
	.zero		1


	//   ....[23]....
        /*0274*/ 	.word	0x000007d0
        /*0278*/ 	.word	0x000000ff
        /*027c*/ 	.word	0x000000e0
        /*0280*/ 	.short	0x0100
        /*0282*/ 	.byte	0x04
	.zero		1


	//   ....[24]....
        /*0284*/ 	.word	0x000007e0
        /*0288*/ 	.word	0x000000ff
        /*028c*/ 	.word	0x00000060
        /*0290*/ 	.short	0x0100
        /*0292*/ 	.byte	0x04
	.zero		1


	//   ....[25]....
        /*0294*/ 	.word	0x000007f0
        /*0298*/ 	.word	0x000000ff
        /*029c*/ 	.word	0x000000e8
        /*02a0*/ 	.short	0x0100
        /*02a2*/ 	.byte	0x04
	.zero		1


	//   ....[26]....
        /*02a4*/ 	.word	0x00000800
        /*02a8*/ 	.word	0x000000ff
        /*02ac*/ 	.word	0x00000068
        /*02b0*/ 	.short	0x0100
        /*02b2*/ 	.byte	0x04
	.zero		1


	//   ....[27]....
        /*02b4*/ 	.word	0x00000810
        /*02b8*/ 	.word	0x000000ff
        /*02bc*/ 	.word	0x000000f0
        /*02c0*/ 	.short	0x0100
        /*02c2*/ 	.byte	0x04
	.zero		1


	//   ....[28]....
        /*02c4*/ 	.word	0x00000820
        /*02c8*/ 	.word	0x000000ff
        /*02cc*/ 	.word	0x00000070
        /*02d0*/ 	.short	0x0100
        /*02d2*/ 	.byte	0x04
	.zero		1


	//   ....[29]....
        /*02d4*/ 	.word	0x00000830
        /*02d8*/ 	.word	0x000000ff
        /*02dc*/ 	.word	0x000000f8
        /*02e0*/ 	.short	0x0100
        /*02e2*/ 	.byte	0x04
	.zero		1


	//   ....[30]....
        /*02e4*/ 	.word	0x00000840
        /*02e8*/ 	.word	0x000000ff
        /*02ec*/ 	.word	0x00000078
        /*02f0*/ 	.short	0x0100
        /*02f2*/ 	.byte	0x04
	.zero		1


	//   ....[31]....
        /*02f4*/ 	.word	0x00000850
        /*02f8*/ 	.word	0x000000ff
        /*02fc*/ 	.word	0x00000100
        /*0300*/ 	.short	0x0100
        /*0302*/ 	.byte	0x04
	.zero		1


	//   ....[32]....
        /*0304*/ 	.word	0x00000860
        /*0308*/ 	.word	0x000000ff
        /*030c*/ 	.word	0x00000080
        /*0310*/ 	.short	0x0100
        /*0312*/ 	.byte	0x04
	.zero		1


	//   ....[33]....
        /*0314*/ 	.word	0x00000870
        /*0318*/ 	.word	0x000000ff
        /*031c*/ 	.word	0x00000108
        /*0320*/ 	.short	0x0100
        /*0322*/ 	.byte	0x04
	.zero		1


	//   ....[34]....
        /*0324*/ 	.word	0x000009a0
        /*0328*/ 	.word	0x000000ff
        /*032c*/ 	.word	0x00000110
        /*0330*/ 	.short	0x0100
        /*0332*/ 	.byte	0x04
	.zero		1


	//   ....[35]....
        /*0334*/ 	.word	0x000009b0
        /*0338*/ 	.word	0x000000ff
        /*033c*/ 	.word	0x00000128
        /*0340*/ 	.short	0x0100
        /*0342*/ 	.byte	0x04
	.zero		1


	//   ....[36]....
        /*0344*/ 	.word	0x000009c0
        /*0348*/ 	.word	0x000000ff
        /*034c*/ 	.word	0x00000118
        /*0350*/ 	.short	0x0100
        /*0352*/ 	.byte	0x04
	.zero		1


	//   ....[37]....
        /*0354*/ 	.word	0x000009d0
        /*0358*/ 	.word	0x000000ff
        /*035c*/ 	.word	0x00000130
        /*0360*/ 	.short	0x0100
        /*0362*/ 	.byte	0x04
	.zero		1


	//   ....[38]....
        /*0364*/ 	.word	0x000009e0
        /*0368*/ 	.word	0x000000ff
        /*036c*/ 	.word	0x00000120
        /*0370*/ 	.short	0x0100
        /*0372*/ 	.byte	0x04
	.zero		1


	//   ....[39]....
        /*0374*/ 	.word	0x000009f0
        /*0378*/ 	.word	0x000000ff
        /*037c*/ 	.word	0x00000138
        /*0380*/ 	.short	0x0100
        /*0382*/ 	.byte	0x04
	.zero		1


	//   ....[40]....
        /*0384*/ 	.word	0x00000ad0
        /*0388*/ 	.word	0x000000ff
        /*038c*/ 	.word	0x00000140
        /*0390*/ 	.short	0x0100
        /*0392*/ 	.byte	0x06
	.zero		1


	//   ....[41]....
        /*0394*/ 	.word	0x00000ae0
        /*0398*/ 	.word	0x000000ff
        /*039c*/ 	.word	0x00000148
        /*03a0*/ 	.short	0x0100
        /*03a2*/ 	.byte	0x06
	.zero		1


	//   ....[42]....
        /*03a4*/ 	.word	0x00000c10
        /*03a8*/ 	.word	0x000000ff
        /*03ac*/ 	.word	0x00000150
        /*03b0*/ 	.short	0x0100
        /*03b2*/ 	.byte	0x06
	.zero		1


	//   ....[43]....
        /*03b4*/ 	.word	0x00000c20
        /*03b8*/ 	.word	0x000000ff
        /*03bc*/ 	.word	0x00000160
        /*03c0*/ 	.short	0x0100
        /*03c2*/ 	.byte	0x06
	.zero		1


	//   ....[44]....
        /*03c4*/ 	.word	0x00000c30
        /*03c8*/ 	.word	0x000000ff
        /*03cc*/ 	.word	0x00000158
        /*03d0*/ 	.short	0x0100
        /*03d2*/ 	.byte	0x06
	.zero		1


	//   ....[45]....
        /*03d4*/ 	.word	0x00000c40
        /*03d8*/ 	.word	0x000000ff
        /*03dc*/ 	.word	0x00000168
        /*03e0*/ 	.short	0x0100
        /*03e2*/ 	.byte	0x06
	.zero		1


	//   ....[46]....
        /*03e4*/ 	.word	0x00000d60
        /*03e8*/ 	.word	0x000000ff
        /*03ec*/ 	.word	0x00000170
        /*03f0*/ 	.short	0x0100
        /*03f2*/ 	.byte	0x04
	.zero		1


	//   ....[47]....
        /*03f4*/ 	.word	0x00000d70
        /*03f8*/ 	.word	0x000000ff
        /*03fc*/ 	.word	0x00000190
        /*0400*/ 	.short	0x0100
        /*0402*/ 	.byte	0x04
	.zero		1


	//   ....[48]....
        /*0404*/ 	.word	0x00000d80
        /*0408*/ 	.word	0x000000ff
        /*040c*/ 	.word	0x00000178
        /*0410*/ 	.short	0x0100
        /*0412*/ 	.byte	0x04
	.zero		1


	//   ....[49]....
        /*0414*/ 	.word	0x00000d90
        /*0418*/ 	.word	0x000000ff
        /*041c*/ 	.word	0x00000198
        /*0420*/ 	.short	0x0100
        /*0422*/ 	.byte	0x04
	.zero		1


	//   ....[50]....
        /*0424*/ 	.word	0x00000da0
        /*0428*/ 	.word	0x000000ff
        /*042c*/ 	.word	0x00000180
        /*0430*/ 	.short	0x0100
        /*0432*/ 	.byte	0x04
	.zero		1


	//   ....[51]....
        /*0434*/ 	.word	0x00000db0
        /*0438*/ 	.word	0x000000ff
        /*043c*/ 	.word	0x000001a0
        /*0440*/ 	.short	0x0100
        /*0442*/ 	.byte	0x04
	.zero		1


	//   ....[52]....
        /*0444*/ 	.word	0x00000dc0
        /*0448*/ 	.word	0x000000ff
        /*044c*/ 	.word	0x00000188
        /*0450*/ 	.short	0x0100
        /*0452*/ 	.byte	0x04
	.zero		1


	//   ....[53]....
        /*0454*/ 	.word	0x00000dd0
        /*0458*/ 	.word	0x000000ff
        /*045c*/ 	.word	0x000001a8
        /*0460*/ 	.short	0x0100
        /*0462*/ 	.byte	0x04
	.zero		1


	//   ....[54]....
        /*0464*/ 	.word	0x00000ec0
        /*0468*/ 	.word	0x000000ff
        /*046c*/ 	.word	0x000001b0
        /*0470*/ 	.short	0x0100
        /*0472*/ 	.byte	0x04
	.zero		1


	//   ....[55]....
        /*0474*/ 	.word	0x00000ed0
        /*0478*/ 	.word	0x000000ff
        /*047c*/ 	.word	0x000001c0
        /*0480*/ 	.short	0x0100
        /*0482*/ 	.byte	0x04
	.zero		1


	//   ....[56]....
        /*0484*/ 	.word	0x00000ee0
        /*0488*/ 	.word	0x000000ff
        /*048c*/ 	.word	0x000001b8
        /*0490*/ 	.short	0x0100
        /*0492*/ 	.byte	0x04
	.zero		1


	//   ....[57]....
        /*0494*/ 	.word	0x00000ef0
        /*0498*/ 	.word	0x000000ff
        /*049c*/ 	.word	0x000001c8
        /*04a0*/ 	.short	0x0100
        /*04a2*/ 	.byte	0x04
	.zero		1


	//   ....[58]....
        /*04a4*/ 	.word	0x00000ff0
        /*04a8*/ 	.word	0x000000ff
        /*04ac*/ 	.word	0x000001d0
        /*04b0*/ 	.short	0x0100
        /*04b2*/ 	.byte	0x06
	.zero		1


	//   ....[59]....
        /*04b4*/ 	.word	0x00001d90
        /*04b8*/ 	.word	0x00000000
        /*04bc*/ 	.word	0x000001c0
        /*04c0*/ 	.short	0x010a
        /*04c2*/ 	.byte	0xff
	.zero		1


	//   ....[60]....
        /*04c4*/ 	.word	0x00001dc0
        /*04c8*/ 	.word	0x00000000
        /*04cc*/ 	.word	0x000001b0
        /*04d0*/ 	.short	0x0101
        /*04d2*/ 	.byte	0xff
	.zero		1


	//   ....[61]....
        /*04d4*/ 	.word	0x00001e60
        /*04d8*/ 	.word	0x000000ff
        /*04dc*/ 	.word	0x00000088
        /*04e0*/ 	.short	0x010a
        /*04e2*/ 	.byte	0x04
	.zero		1


	//   ....[62]....
        /*04e4*/ 	.word	0x00001f30
        /*04e8*/ 	.word	0x000000ff
        /*04ec*/ 	.word	0x00000088
        /*04f0*/ 	.short	0x010a
        /*04f2*/ 	.byte	0x21
	.zero		1


	//   ....[63]....
        /*04f4*/ 	.word	0x000020e0
        /*04f8*/ 	.word	0x000000ff
        /*04fc*/ 	.word	0x00000088
        /*0500*/ 	.short	0x010a
        /*0502*/ 	.byte	0x05
	.zero		1


	//   ....[64]....
        /*0504*/ 	.word	0x00002220
        /*0508*/ 	.word	0x000000ff
        /*050c*/ 	.word	0x00000148
        /*0510*/ 	.short	0x0101
        /*0512*/ 	.byte	0x15
	.zero		1


	//   ....[65]....
        /*0514*/ 	.word	0x00002240
        /*0518*/ 	.word	0x000000ff
        /*051c*/ 	.word	0x00000088
        /*0520*/ 	.short	0x010a
        /*0522*/ 	.byte	0x04
	.zero		1


	//   ....[66]....
        /*0524*/ 	.word	0x000022c0
        /*0528*/ 	.word	0x000000ff
        /*052c*/ 	.word	0x00000088
        /*0530*/ 	.short	0x010a
        /*0532*/ 	.byte	0x11
	.zero		1


	//   ....[67]....
        /*0534*/ 	.word	0x00002450
        /*0538*/ 	.word	0x000000ff
        /*053c*/ 	.word	0x00000088
        /*0540*/ 	.short	0x010a
        /*0542*/ 	.byte	0x05
	.zero		1


	//   ....[68]....
        /*0544*/ 	.word	0x000025a0
        /*0548*/ 	.word	0x00000003
        /*054c*/ 	.word	0x00000150
        /*0550*/ 	.short	0x010a
        /*0552*/ 	.byte	0xff
	.zero		1


	//   ....[69]....
        /*0554*/ 	.word	0x000026f0
        /*0558*/ 	.word	0x00000000
        /*055c*/ 	.word	0x00000000
        /*0560*/ 	.short	0x0101
        /*0562*/ 	.byte	0xff
	.zero		1


	//   ....[70]....
        /*0564*/ 	.word	0x00002cb0
        /*0568*/ 	.word	0x000000ff
        /*056c*/ 	.word	0x00000000
        /*0570*/ 	.short	0x010a
        /*0572*/ 	.byte	0x04
	.zero		1


	//   ....[71]....
        /*0574*/ 	.word	0x00002d40
        /*0578*/ 	.word	0x000000ff
        /*057c*/ 	.word	0x00000000
        /*0580*/ 	.short	0x010a
        /*0582*/ 	.byte	0x05
	.zero		1


	//   ....[72]....
        /*0584*/ 	.word	0x00002dd0
        /*0588*/ 	.word	0x000000ff
        /*058c*/ 	.word	0x00000000
        /*0590*/ 	.short	0x010a
        /*0592*/ 	.byte	0x05
	.zero		1


	//   ....[73]....
        /*0594*/ 	.word	0x00002e60
        /*0598*/ 	.word	0x000000ff
        /*059c*/ 	.word	0x00000000
        /*05a0*/ 	.short	0x010a
        /*05a2*/ 	.byte	0x05
	.zero		1


	//   ....[74]....
        /*05a4*/ 	.word	0x00002ef0
        /*05a8*/ 	.word	0x000000ff
        /*05ac*/ 	.word	0x00000000
        /*05b0*/ 	.short	0x010a
        /*05b2*/ 	.byte	0x05
	.zero		1


	//   ....[75]....
        /*05b4*/ 	.word	0x00002f80
        /*05b8*/ 	.word	0x000000ff
        /*05bc*/ 	.word	0x00000000
        /*05c0*/ 	.short	0x010a
        /*05c2*/ 	.byte	0x05
	.zero		1


	//   ....[76]....
        /*05c4*/ 	.word	0x00003010
        /*05c8*/ 	.word	0x000000ff
        /*05cc*/ 	.word	0x00000000
        /*05d0*/ 	.short	0x010a
        /*05d2*/ 	.byte	0x05
	.zero		1


	//   ....[77]....
        /*05d4*/ 	.word	0x000030a0
        /*05d8*/ 	.word	0x000000ff
        /*05dc*/ 	.word	0x00000000
        /*05e0*/ 	.short	0x010a
        /*05e2*/ 	.byte	0x05
	.zero		1


	//   ....[78]....
        /*05e4*/ 	.word	0x00003130
        /*05e8*/ 	.word	0x000000ff
        /*05ec*/ 	.word	0x00000000
        /*05f0*/ 	.short	0x010a
        /*05f2*/ 	.byte	0x05
	.zero		1


	//   ....[79]....
        /*05f4*/ 	.word	0x000031c0
        /*05f8*/ 	.word	0x000000ff
        /*05fc*/ 	.word	0x00000000
        /*0600*/ 	.short	0x010a
        /*0602*/ 	.byte	0x05
	.zero		1


	//   ....[80]....
        /*0604*/ 	.word	0x00003250
        /*0608*/ 	.word	0x000000ff
        /*060c*/ 	.word	0x00000000
        /*0610*/ 	.short	0x010a
        /*0612*/ 	.byte	0x05
	.zero		1


	//   ....[81]....
        /*0614*/ 	.word	0x000032e0
        /*0618*/ 	.word	0x000000ff
        /*061c*/ 	.word	0x00000000
        /*0620*/ 	.short	0x010a
        /*0622*/ 	.byte	0x05
	.zero		1


	//   ....[82]....
        /*0624*/ 	.word	0x00003370
        /*0628*/ 	.word	0x000000ff
        /*062c*/ 	.word	0x00000000
        /*0630*/ 	.short	0x010a
        /*0632*/ 	.byte	0x05
	.zero		1


	//   ....[83]....
        /*0634*/ 	.word	0x00003400
        /*0638*/ 	.word	0x000000ff
        /*063c*/ 	.word	0x00000000
        /*0640*/ 	.short	0x010a
        /*0642*/ 	.byte	0x05
	.zero		1


	//   ....[84]....
        /*0644*/ 	.word	0x00003490
        /*0648*/ 	.word	0x000000ff
        /*064c*/ 	.word	0x00000000
        /*0650*/ 	.short	0x010a
        /*0652*/ 	.byte	0x05
	.zero		1


	//   ....[85]....
        /*0654*/ 	.word	0x00003520
        /*0658*/ 	.word	0x000000ff
        /*065c*/ 	.word	0x00000000
        /*0660*/ 	.short	0x010a
        /*0662*/ 	.byte	0x05
	.zero		1


	//   ....[86]....
        /*0664*/ 	.word	0x000035c0
        /*0668*/ 	.word	0x00000000
        /*066c*/ 	.word	0x00000000
        /*0670*/ 	.short	0x010a
        /*0672*/ 	.byte	0xff
	.zero		1


	//   ....[87]....
        /*0674*/ 	.word	0x000036e0
        /*0678*/ 	.word	0x00000002
        /*067c*/ 	.word	0x000001b0
        /*0680*/ 	.short	0x010a
        /*0682*/ 	.byte	0xff
	.zero		1


	//   ....[88]....
        /*0684*/ 	.word	0x00003750
        /*0688*/ 	.word	0x00000002
        /*068c*/ 	.word	0x00000000
        /*0690*/ 	.short	0x0101
        /*0692*/ 	.byte	0xff
	.zero		1


	//   ....[89]....
        /*0694*/ 	.word	0x00003770
        /*0698*/ 	.word	0x000000ff
        /*069c*/ 	.word	0x00000160
        /*06a0*/ 	.short	0x010a
        /*06a2*/ 	.byte	0x04
	.zero		1


	//   ....[90]....
        /*06a4*/ 	.word	0x00003890
        /*06a8*/ 	.word	0x00000002
        /*06ac*/ 	.word	0x00000150
        /*06b0*/ 	.short	0x010a
        /*06b2*/ 	.byte	0xff
	.zero		1


	//   ....[91]....
        /*06b4*/ 	.word	0x00003990
        /*06b8*/ 	.word	0x00000002
        /*06bc*/ 	.word	0x00000000
        /*06c0*/ 	.short	0x0101
        /*06c2*/ 	.byte	0xff
	.zero		1


	//   ....[92]....
        /*06c4*/ 	.word	0x00003a20
        /*06c8*/ 	.word	0x000000ff
        /*06cc*/ 	.word	0x00000160
        /*06d0*/ 	.short	0x0106
        /*06d2*/ 	.byte	0x04
	.zero		1


	//   ....[93]....
        /*06d4*/ 	.word	0x00003a40
        /*06d8*/ 	.word	0x000000ff
        /*06dc*/ 	.word	0x00000160
        /*06e0*/ 	.short	0x010a
        /*06e2*/ 	.byte	0x04
	.zero		1


	//   ....[94]....
        /*06e4*/ 	.word	0x00003ad0
        /*06e8*/ 	.word	0x000000ff
        /*06ec*/ 	.word	0x00000160
        /*06f0*/ 	.short	0x0106
        /*06f2*/ 	.byte	0x07
	.zero		1


	//   ....[95]....
        /*06f4*/ 	.word	0x00003b10
        /*06f8*/ 	.word	0x00000000
        /*06fc*/ 	.word	0x00000160
        /*0700*/ 	.short	0x010a
        /*0702*/ 	.byte	0xff
	.zero		1


	//   ....[96]....
        /*0704*/ 	.word	0x00003d50
        /*0708*/ 	.word	0x000000ff
        /*070c*/ 	.word	0x00000008
        /*0710*/ 	.short	0x010a
        /*0712*/ 	.byte	0x05
	.zero		1


	//   ....[97]....
        /*0714*/ 	.word	0x00003d70
        /*0718*/ 	.word	0x000000ff
        /*071c*/ 	.word	0x00000008
        /*0720*/ 	.short	0x010a
        /*0722*/ 	.byte	0x05
	.zero		1


	//   ....[98]....
        /*0724*/ 	.word	0x00003f00
        /*0728*/ 	.word	0x000000ff
        /*072c*/ 	.word	0x00000008
        /*0730*/ 	.short	0x010a
        /*0732*/ 	.byte	0x05
	.zero		1


	//   ....[99]....
        /*0734*/ 	.word	0x00003f20
        /*0738*/ 	.word	0x000000ff
        /*073c*/ 	.word	0x00000008
        /*0740*/ 	.short	0x010a
        /*0742*/ 	.byte	0x05
	.zero		1


	//   ....[100]....
        /*0744*/ 	.word	0x00003fe0
        /*0748*/ 	.word	0x000000ff
        /*074c*/ 	.word	0x00000000
        /*0750*/ 	.short	0x0101
        /*0752*/ 	.byte	0x04
	.zero		1


	//   ....[101]....
        /*0754*/ 	.word	0x00004320
        /*0758*/ 	.word	0x00000000
        /*075c*/ 	.word	0x00000150
        /*0760*/ 	.short	0x010a
        /*0762*/ 	.byte	0xff
	.zero		1


	//   ....[102]....
        /*0764*/ 	.word	0x000043e0
        /*0768*/ 	.word	0x00000000
        /*076c*/ 	.word	0x00000000
        /*0770*/ 	.short	0x0101
        /*0772*/ 	.byte	0xff
	.zero		1


	//   ....[103]....
        /*0774*/ 	.word	0x000044a0
        /*0778*/ 	.word	0x000000ff
        /*077c*/ 	.word	0x00000000
        /*0780*/ 	.short	0x010a
        /*0782*/ 	.byte	0x04
	.zero		1


	//   ....[104]....
        /*0784*/ 	.word	0x000044b0
        /*0788*/ 	.word	0x000000ff
        /*078c*/ 	.word	0x00000190
        /*0790*/ 	.short	0x010a
        /*0792*/ 	.byte	0x1f
	.zero		1


	//   ....[105]....
        /*0794*/ 	.word	0x00004560
        /*0798*/ 	.word	0x000000ff
        /*079c*/ 	.word	0x00000000
        /*07a0*/ 	.short	0x010a
        /*07a2*/ 	.byte	0x05
	.zero		1


	//   ....[106]....
        /*07a4*/ 	.word	0x00004690
        /*07a8*/ 	.word	0x000000ff
        /*07ac*/ 	.word	0x00000000
        /*07b0*/ 	.short	0x010a
        /*07b2*/ 	.byte	0x04
	.zero		1


	//   ....[107]....
        /*07b4*/ 	.word	0x00004990
        /*07b8*/ 	.word	0x000000ff
        /*07bc*/ 	.word	0x00000000
        /*07c0*/ 	.short	0x010a
        /*07c2*/ 	.byte	0x04
	.zero		1


	//   ....[108]....
        /*07c4*/ 	.word	0x00004a20
        /*07c8*/ 	.word	0x000000ff
        /*07cc*/ 	.word	0x00000000
        /*07d0*/ 	.short	0x010a
        /*07d2*/ 	.byte	0x05
	.zero		1


	//   ....[109]....
        /*07d4*/ 	.word	0x00004ab0
        /*07d8*/ 	.word	0x000000ff
        /*07dc*/ 	.word	0x00000000
        /*07e0*/ 	.short	0x010a
        /*07e2*/ 	.byte	0x05
	.zero		1


	//   ....[110]....
        /*07e4*/ 	.word	0x00004b50
        /*07e8*/ 	.word	0x00000000
        /*07ec*/ 	.word	0x00000000
        /*07f0*/ 	.short	0x010a
        /*07f2*/ 	.byte	0xff
	.zero		1


	//   ....[111]....
        /*07f4*/ 	.word	0x00004b90
        /*07f8*/ 	.word	0x00000000
        /*07fc*/ 	.word	0x00000000
        /*0800*/ 	.short	0x010a
        /*0802*/ 	.byte	0xff
	.zero		1


	//   ....[112]....
        /*0804*/ 	.word	0x00004c00
        /*0808*/ 	.word	0x000000ff
        /*080c*/ 	.word	0x00000000
        /*0810*/ 	.short	0x0101
        /*0812*/ 	.byte	0x04
	.zero		1


	//   ....[113]....
        /*0814*/ 	.word	0x00004c40
        /*0818*/ 	.word	0x000000ff
        /*081c*/ 	.word	0x000001d0
        /*0820*/ 	.short	0x010a
        /*0822*/ 	.byte	0x1a
	.zero		1


	//   ....[114]....
        /*0824*/ 	.word	0x00004c90
        /*0828*/ 	.word	0x000000ff
        /*082c*/ 	.word	0x00000000
        /*0830*/ 	.short	0x0101
        /*0832*/ 	.byte	0x04
	.zero		1


	//   ....[115]....
        /*0834*/ 	.word	0x000050f0
        /*0838*/ 	.word	0x0000000c
        /*083c*/ 	.word	0x00000150
        /*0840*/ 	.short	0x010a
        /*0842*/ 	.byte	0xff
	.zero		1


	//   ....[116]....
        /*0844*/ 	.word	0x00005260
        /*0848*/ 	.word	0x00000000
        /*084c*/ 	.word	0x00000000
        /*0850*/ 	.short	0x0101
        /*0852*/ 	.byte	0xff
	.zero		1


	//   ....[117]....
        /*0854*/ 	.word	0x000056e0
        /*0858*/ 	.word	0x000000ff
        /*085c*/ 	.word	0x00000148
        /*0860*/ 	.short	0x010a
        /*0862*/ 	.byte	0x1d
	.zero		1


	//   ....[118]....
        /*0864*/ 	.word	0x000058a0
        /*0868*/ 	.word	0x000000ff
        /*086c*/ 	.word	0x00000128
        /*0870*/ 	.short	0x010a
        /*0872*/ 	.byte	0x04
	.zero		1


	//   ....[119]....
        /*0874*/ 	.word	0x00005ae0
        /*0878*/ 	.word	0x000000ff
        /*087c*/ 	.word	0x00000110
        /*0880*/ 	.short	0x010b
        /*0882*/ 	.byte	0x04
	.zero		1


	//   ....[120]....
        /*0884*/ 	.word	0x00005af0
        /*0888*/ 	.word	0x000000ff
        /*088c*/ 	.word	0x00000000
        /*0890*/ 	.short	0x0101
        /*0892*/ 	.byte	0x10
	.zero		1


	//   ....[121]....
        /*0894*/ 	.word	0x00005b00
        /*0898*/ 	.word	0x000000ff
        /*089c*/ 	.word	0x00000128
        /*08a0*/ 	.short	0x010a
        /*08a2*/ 	.byte	0x05
	.zero		1


	//   ....[122]....
        /*08a4*/ 	.word	0x00005d60
        /*08a8*/ 	.word	0x000000ff
        /*08ac*/ 	.word	0x00000110
        /*08b0*/ 	.short	0x010b
        /*08b2*/ 	.byte	0x05
	.zero		1


	//   ....[123]....
        /*08b4*/ 	.word	0x00005d70
        /*08b8*/ 	.word	0x000000ff
        /*08bc*/ 	.word	0x00000000
        /*08c0*/ 	.short	0x0101
        /*08c2*/ 	.byte	0x04
	.zero		1


	//   ....[124]....
        /*08c4*/ 	.word	0x00005e20
        /*08c8*/ 	.word	0x000000ff
        /*08cc*/ 	.word	0x00000000
        /*08d0*/ 	.short	0x010a
        /*08d2*/ 	.byte	0x04
	.zero		1


	//   ....[125]....
        /*08d4*/ 	.word	0x00005eb0
        /*08d8*/ 	.word	0x000000ff
        /*08dc*/ 	.word	0x00000000
        /*08e0*/ 	.short	0x010a
        /*08e2*/ 	.byte	0x05
	.zero		1


	//   ....[126]....
        /*08e4*/ 	.word	0x00005f50
        /*08e8*/ 	.word	0x00000000
        /*08ec*/ 	.word	0x00000000
        /*08f0*/ 	.short	0x010a
        /*08f2*/ 	.byte	0xff
	.zero		1


	//   ....[127]....
        /*08f4*/ 	.word	0x00006280
        /*08f8*/ 	.word	0x00000000
        /*08fc*/ 	.word	0x00000150
        /*0900*/ 	.short	0x010a
        /*0902*/ 	.byte	0xff
	.zero		1


	//   ....[128]....
        /*0904*/ 	.word	0x00006350
        /*0908*/ 	.word	0x00000000
        /*090c*/ 	.word	0x00000000
        /*0910*/ 	.short	0x0101
        /*0912*/ 	.byte	0xff
	.zero		1


	//   ....[129]....
        /*0914*/ 	.word	0x00006f40
        /*0918*/ 	.word	0x00000000
        /*091c*/ 	.word	0x00000110
        /*0920*/ 	.short	0x010a
        /*0922*/ 	.byte	0xff
	.zero		1


	//   ....[130]....
        /*0924*/ 	.word	0x00006f70
        /*0928*/ 	.word	0x00000036
        /*092c*/ 	.word	0x00000170
        /*0930*/ 	.short	0x010a
        /*0932*/ 	.byte	0xff
	.zero		1


	//   ....[131]....
        /*0934*/ 	.word	0x00007080
        /*0938*/ 	.word	0x00000000
        /*093c*/ 	.word	0x00000110
        /*0940*/ 	.short	0x010a
        /*0942*/ 	.byte	0xff
	.zero		1


	//   ....[132]....
        /*0944*/ 	.word	0x00007190
        /*0948*/ 	.word	0x00000036
        /*094c*/ 	.word	0x00000170
        /*0950*/ 	.short	0x010a
        /*0952*/ 	.byte	0xff
	.zero		1


	//   ....[133]....
        /*0954*/ 	.word	0x000079b0
        /*0958*/ 	.word	0x00000000
        /*095c*/ 	.word	0x00000000
        /*0960*/ 	.short	0x0101
        /*0962*/ 	.byte	0xff
	.zero		1


	//   ....[134]....
        /*0964*/ 	.word	0x000079c0
        /*0968*/ 	.word	0x00000003
        /*096c*/ 	.word	0x00000110
        /*0970*/ 	.short	0x010a
        /*0972*/ 	.byte	0xff
	.zero		1


	//   ....[135]....
        /*0974*/ 	.word	0x00007a80
        /*0978*/ 	.word	0x00000003
        /*097c*/ 	.word	0x00000110
        /*0980*/ 	.short	0x010a
        /*0982*/ 	.byte	0xff
	.zero		1


	//   ....[136]....
        /*0984*/ 	.word	0x00007de0
        /*0988*/ 	.word	0x00000036
        /*098c*/ 	.word	0x00000000
        /*0990*/ 	.short	0x0101
        /*0992*/ 	.byte	0xff
	.zero		1


	//   ....[137]....
        /*0994*/ 	.word	0x000083b0
        /*0998*/ 	.word	0x00000000
        /*099c*/ 	.word	0x00000000
        /*09a0*/ 	.short	0x0101
        /*09a2*/ 	.byte	0xff
	.zero		1


	//   ....[138]....
        /*09a4*/ 	.word	0x00008670
        /*09a8*/ 	.word	0x000000ff
        /*09ac*/ 	.word	0x00000000
        /*09b0*/ 	.short	0x0101
        /*09b2*/ 	.byte	0x06
	.zero		1


	//   ....[139]....
        /*09b4*/ 	.word	0x00008690
        /*09b8*/ 	.word	0x00000000
        /*09bc*/ 	.word	0x000001c0
        /*09c0*/ 	.short	0x010a
        /*09c2*/ 	.byte	0xff
	.zero		1


	//   ....[140]....
        /*09c4*/ 	.word	0x000086f0
        /*09c8*/ 	.word	0x00000000
        /*09cc*/ 	.word	0x00000088
        /*09d0*/ 	.short	0x010a
        /*09d2*/ 	.byte	0xff
	.zero		1


	//   ....[141]....
        /*09d4*/ 	.word	0x00008750
        /*09d8*/ 	.word	0x00000000
        /*09dc*/ 	.word	0x00000088
        /*09e0*/ 	.short	0x010a
        /*09e2*/ 	.byte	0xff
	.zero		1


	//   ....[142]....
        /*09e4*/ 	.word	0x000087a0
        /*09e8*/ 	.word	0x00000003
        /*09ec*/ 	.word	0x00000150
        /*09f0*/ 	.short	0x010a
        /*09f2*/ 	.byte	0xff
	.zero		1


	//   ....[143]....
        /*09f4*/ 	.word	0x00008800
        /*09f8*/ 	.word	0x00000000
        /*09fc*/ 	.word	0x00000000
        /*0a00*/ 	.short	0x010a
        /*0a02*/ 	.byte	0xff
	.zero		1


	//   ....[144]....
        /*0a04*/ 	.word	0x00008860
        /*0a08*/ 	.word	0x00000000
        /*0a0c*/ 	.word	0x00000000
        /*0a10*/ 	.short	0x010a
        /*0a12*/ 	.byte	0xff
	.zero		1


	//   ....[145]....
        /*0a14*/ 	.word	0x000088c0
        /*0a18*/ 	.word	0x00000000
        /*0a1c*/ 	.word	0x00000000
        /*0a20*/ 	.short	0x010a
        /*0a22*/ 	.byte	0xff
	.zero		1


	//   ....[146]....
        /*0a24*/ 	.word	0x00008920
        /*0a28*/ 	.word	0x00000000
        /*0a2c*/ 	.word	0x00000000
        /*0a30*/ 	.short	0x010a
        /*0a32*/ 	.byte	0xff
	.zero		1


	//   ....[147]....
        /*0a34*/ 	.word	0x00008980
        /*0a38*/ 	.word	0x00000000
        /*0a3c*/ 	.word	0x00000000
        /*0a40*/ 	.short	0x010a
        /*0a42*/ 	.byte	0xff
	.zero		1


	//   ....[148]....
        /*0a44*/ 	.word	0x000089e0
        /*0a48*/ 	.word	0x00000000
        /*0a4c*/ 	.word	0x00000000
        /*0a50*/ 	.short	0x010a
        /*0a52*/ 	.byte	0xff
	.zero		1


	//   ....[149]....
        /*0a54*/ 	.word	0x00008a40
        /*0a58*/ 	.word	0x00000000
        /*0a5c*/ 	.word	0x00000000
        /*0a60*/ 	.short	0x010a
        /*0a62*/ 	.byte	0xff
	.zero		1


	//   ....[150]....
        /*0a64*/ 	.word	0x00008aa0
        /*0a68*/ 	.word	0x00000000
        /*0a6c*/ 	.word	0x00000000
        /*0a70*/ 	.short	0x010a
        /*0a72*/ 	.byte	0xff
	.zero		1


	//   ....[151]....
        /*0a74*/ 	.word	0x00008b00
        /*0a78*/ 	.word	0x00000000
        /*0a7c*/ 	.word	0x00000000
        /*0a80*/ 	.short	0x010a
        /*0a82*/ 	.byte	0xff
	.zero		1


	//   ....[152]....
        /*0a84*/ 	.word	0x00008b60
        /*0a88*/ 	.word	0x00000000
        /*0a8c*/ 	.word	0x00000000
        /*0a90*/ 	.short	0x010a
        /*0a92*/ 	.byte	0xff
	.zero		1


	//   ....[153]....
        /*0a94*/ 	.word	0x00008bc0
        /*0a98*/ 	.word	0x00000000
        /*0a9c*/ 	.word	0x00000000
        /*0aa0*/ 	.short	0x010a
        /*0aa2*/ 	.byte	0xff
	.zero		1


	//   ....[154]....
        /*0aa4*/ 	.word	0x00008c20
        /*0aa8*/ 	.word	0x00000000
        /*0aac*/ 	.word	0x00000000
        /*0ab0*/ 	.short	0x010a
        /*0ab2*/ 	.byte	0xff
	.zero		1


	//   ....[155]....
        /*0ab4*/ 	.word	0x00008c80
        /*0ab8*/ 	.word	0x00000000
        /*0abc*/ 	.word	0x00000000
        /*0ac0*/ 	.short	0x010a
        /*0ac2*/ 	.byte	0xff
	.zero		1


	//   ....[156]....
        /*0ac4*/ 	.word	0x00008ce0
        /*0ac8*/ 	.word	0x00000000
        /*0acc*/ 	.word	0x00000000
        /*0ad0*/ 	.short	0x010a
        /*0ad2*/ 	.byte	0xff
	.zero		1


	//   ....[157]....
        /*0ad4*/ 	.word	0x00008d40
        /*0ad8*/ 	.word	0x00000000
        /*0adc*/ 	.word	0x00000000
        /*0ae0*/ 	.short	0x010a
        /*0ae2*/ 	.byte	0xff
	.zero		1


	//   ....[158]....
        /*0ae4*/ 	.word	0x00008da0
        /*0ae8*/ 	.word	0x00000000
        /*0aec*/ 	.word	0x00000000
        /*0af0*/ 	.short	0x010a
        /*0af2*/ 	.byte	0xff
	.zero		1


	//   ....[159]....
        /*0af4*/ 	.word	0x00008df0
        /*0af8*/ 	.word	0x00000002
        /*0afc*/ 	.word	0x000001b0
        /*0b00*/ 	.short	0x010a
        /*0b02*/ 	.byte	0xff
	.zero		1


	//   ....[160]....
        /*0b04*/ 	.word	0x00008e50
        /*0b08*/ 	.word	0x00000002
        /*0b0c*/ 	.word	0x00000160
        /*0b10*/ 	.short	0x010a
        /*0b12*/ 	.byte	0xff
	.zero		1


	//   ....[161]....
        /*0b14*/ 	.word	0x00008ea0
        /*0b18*/ 	.word	0x00000002
        /*0b1c*/ 	.word	0x00000150
        /*0b20*/ 	.short	0x010a
        /*0b22*/ 	.byte	0xff
	.zero		1


	//   ....[162]....
        /*0b24*/ 	.word	0x00008f00
        /*0b28*/ 	.word	0x00000000
        /*0b2c*/ 	.word	0x00000160
        /*0b30*/ 	.short	0x010a
        /*0b32*/ 	.byte	0xff
	.zero		1


	//   ....[163]....
        /*0b34*/ 	.word	0x00008f60
        /*0b38*/ 	.word	0x00000005
        /*0b3c*/ 	.word	0x00000008
        /*0b40*/ 	.short	0x010a
        /*0b42*/ 	.byte	0xff
	.zero		1


	//   ....[164]....
        /*0b44*/ 	.word	0x00009040
        /*0b48*/ 	.word	0x00000000
        /*0b4c*/ 	.word	0x00000008
        /*0b50*/ 	.short	0x010a
        /*0b52*/ 	.byte	0xff
	.zero		1


	//   ....[165]....
        /*0b54*/ 	.word	0x00009090
        /*0b58*/ 	.word	0x00000000
        /*0b5c*/ 	.word	0x00000150
        /*0b60*/ 	.short	0x010a
        /*0b62*/ 	.byte	0xff
	.zero		1


	//   ....[166]....
        /*0b64*/ 	.word	0x000090f0
        /*0b68*/ 	.word	0x00000000
        /*0b6c*/ 	.word	0x00000190
        /*0b70*/ 	.short	0x010a
        /*0b72*/ 	.byte	0xff
	.zero		1


	//   ....[167]....
        /*0b74*/ 	.word	0x00009150
        /*0b78*/ 	.word	0x00000000
        /*0b7c*/ 	.word	0x00000000
        /*0b80*/ 	.short	0x010a
        /*0b82*/ 	.byte	0xff
	.zero		1


	//   ....[168]....
        /*0b84*/ 	.word	0x000091b0
        /*0b88*/ 	.word	0x00000000
        /*0b8c*/ 	.word	0x00000000
        /*0b90*/ 	.short	0x010a
        /*0b92*/ 	.byte	0xff
	.zero		1


	//   ....[169]....
        /*0b94*/ 	.word	0x00009210
        /*0b98*/ 	.word	0x00000000
        /*0b9c*/ 	.word	0x00000000
        /*0ba0*/ 	.short	0x010a
        /*0ba2*/ 	.byte	0xff
	.zero		1


	//   ....[170]....
        /*0ba4*/ 	.word	0x00009270
        /*0ba8*/ 	.word	0x00000000
        /*0bac*/ 	.word	0x00000000
        /*0bb0*/ 	.short	0x010a
        /*0bb2*/ 	.byte	0xff
	.zero		1


	//   ....[171]....
        /*0bb4*/ 	.word	0x000092d0
        /*0bb8*/ 	.word	0x00000000
        /*0bbc*/ 	.word	0x000001d0
        /*0bc0*/ 	.short	0x010a
        /*0bc2*/ 	.byte	0xff
	.zero		1


	//   ....[172]....
        /*0bc4*/ 	.word	0x00009320
        /*0bc8*/ 	.word	0x0000000c
        /*0bcc*/ 	.word	0x00000150
        /*0bd0*/ 	.short	0x010a
        /*0bd2*/ 	.byte	0xff
	.zero		1


	//   ....[173]....
        /*0bd4*/ 	.word	0x00009380
        /*0bd8*/ 	.word	0x00000000
        /*0bdc*/ 	.word	0x00000148
        /*0be0*/ 	.short	0x010a
        /*0be2*/ 	.byte	0xff
	.zero		1


	//   ....[174]....
        /*0be4*/ 	.word	0x000093e0
        /*0be8*/ 	.word	0x00000000
        /*0bec*/ 	.word	0x00000128
        /*0bf0*/ 	.short	0x010a
        /*0bf2*/ 	.byte	0xff
	.zero		1


	//   ....[175]....
        /*0bf4*/ 	.word	0x00009440
        /*0bf8*/ 	.word	0x00000000
        /*0bfc*/ 	.word	0x00000128
        /*0c00*/ 	.short	0x010a
        /*0c02*/ 	.byte	0xff
	.zero		1


	//   ....[176]....
        /*0c04*/ 	.word	0x000094a0
        /*0c08*/ 	.word	0x00000000
        /*0c0c*/ 	.word	0x00000000
        /*0c10*/ 	.short	0x010a
        /*0c12*/ 	.byte	0xff
	.zero		1


	//   ....[177]....
        /*0c14*/ 	.word	0x00009500
        /*0c18*/ 	.word	0x00000000
        /*0c1c*/ 	.word	0x00000000
        /*0c20*/ 	.short	0x010a
        /*0c22*/ 	.byte	0xff
	.zero		1


	//   ....[178]....
        /*0c24*/ 	.word	0x00009550
        /*0c28*/ 	.word	0x00000000
        /*0c2c*/ 	.word	0x00000150
        /*0c30*/ 	.short	0x010a
        /*0c32*/ 	.byte	0xff
	.zero		1


	//   ....[179]....
        /*0c34*/ 	.word	0x000095a0
        /*0c38*/ 	.word	0x00000000
        /*0c3c*/ 	.word	0x00000110
        /*0c40*/ 	.short	0x010a
        /*0c42*/ 	.byte	0xff
	.zero		1


	//   ....[180]....
        /*0c44*/ 	.word	0x000095f0
        /*0c48*/ 	.word	0x00000036
        /*0c4c*/ 	.word	0x00000170
        /*0c50*/ 	.short	0x010a
        /*0c52*/ 	.byte	0xff
	.zero		1


	//   ....[181]....
        /*0c54*/ 	.word	0x00009640
        /*0c58*/ 	.word	0x00000003
        /*0c5c*/ 	.word	0x00000110
        /*0c60*/ 	.short	0x010a
        /*0c62*/ 	.byte	0xff
	.zero		1


	//----- nvinfo : EIATTR_NUM_MBARRIERS
	.align		4
.L_47:
        /*0c64*/ 	.byte	0x03, 0x38
        /*0c66*/ 	.short	0x003b


	//----- nvinfo : EIATTR_EXIT_INSTR_OFFSETS
	.align		4
        /*0c68*/ 	.byte	0x04, 0x1c
        /*0c6a*/ 	.short	(.L_49 - .L_48)


	//   ....[0]....
.L_48:
        /*0c6c*/ 	.word	0x000035f0


	//   ....[1]....
        /*0c70*/ 	.word	0x00003ae0


	//   ....[2]....
        /*0c74*/ 	.word	0x00003b40


	//   ....[3]....
        /*0c78*/ 	.word	0x00004ec0


	//   ....[4]....
        /*0c7c*/ 	.word	0x00005f80


	//   ....[5]....
        /*0c80*/ 	.word	0x00005fc0


	//   ....[6]....
        /*0c84*/ 	.word	0x00008570


	//   ....[7]....
        /*0c88*/ 	.word	0x000085e0


	//   ....[8]....
        /*0c8c*/ 	.word	0x00008610


	//   ....[9]....
        /*0c90*/ 	.word	0x00008680


	//----- nvinfo : EIATTR_MAX_THREADS
	.align		4
.L_49:
        /*0c94*/ 	.byte	0x04, 0x05
        /*0c96*/ 	.short	(.L_51 - .L_50)
.L_50:
        /*0c98*/ 	.word	0x00000100
        /*0c9c*/ 	.word	0x00000001
        /*0ca0*/ 	.word	0x00000001


	//----- nvinfo : EIATTR_CRS_STACK_SIZE
	.align		4
.L_51:
        /*0ca4*/ 	.byte	0x04, 0x1e
        /*0ca6*/ 	.short	(.L_53 - .L_52)
.L_52:
        /*0ca8*/ 	.word	0x00000000


	//----- nvinfo : EIATTR_CBANK_PARAM_SIZE
	.align		4
.L_53:
        /*0cac*/ 	.byte	0x03, 0x19
        /*0cae*/ 	.short	0x0800


	//----- nvinfo : EIATTR_PARAM_CBANK
	.align		4
        /*0cb0*/ 	.byte	0x04, 0x0a
        /*0cb2*/ 	.short	(.L_55 - .L_54)
	.align		4
.L_54:
        /*0cb4*/ 	.word	index@(.nv.constant0._ZN7cutlass13device_kernelINS_4gemm6kernel13GemmUniversalIN4cute5tupleIJiiiiEEENS1_10collective13CollectiveMmaINS1_35MainloopSm100TmaUmmaWarpSpecializedILi17ELi2ELi4ENS5_IJNS4_1CILi4EEENSA_ILi2EEENSA_ILi1EEEEEEEENS5_IJNSA_ILi128EEENSA_ILi64EEESH_EEENS_10bfloat16_tENS5_IJlSD_lEEESJ_SK_NS4_8TiledMMAINS4_8MMA_AtomIJNS4_26SM100_MMA_F16BF16_2x1SM_SSISJ_SJ_fLi128ELi64ELNS4_4UMMA5MajorE0ELSP_0ELNSO_7ScaleInE0ELSQ_0EEEEEENS4_6LayoutINS5_IJSD_SD_SD_EEENS5_IJNSA_ILi0EEESV_SV_EEEEENS5_IJNS4_10UnderscoreESY_SY_EEEEENS4_28SM100_TMA_2SM_LOAD_MULTICASTENS4_14ComposedLayoutINS4_7SwizzleILi3ELi4ELi3EEENS4_18smem_ptr_flag_bitsILi16EEENST_INS5_IJNSA_ILi8EEESH_EEENS5_IJSH_SD_EEEEEEEvNS4_8identityES11_S1B_vS1C_EENS_8epilogue10collective18CollectiveEpilogueINS1E_23Sm100TmaWarpSpecializedILi3ELi2ELi16ELb1ELb0EEEJNS5_IJSH_SH_SH_EEENS5_IJNST_ISH_SD_EENST_INS5_IJNSA_ILi16EEESC_EEENS5_IJSD_NSA_ILi32EEEEEEEEEEESJ_SK_SJ_SK_NS1E_6fusion15FusionCallbacksIS1I_NS1R_17LinearCombinationISJ_fSJ_fLNS_15FloatRoundStyleE2EEES1J_S1Q_JEEENS4_5SM1004TMEM4LOAD26SM100_TMEM_LOAD_32dp32b16xENS4_13SM90_TMA_LOADENS12_INS13_ILi1ELi4ELi3EEES16_NST_INS5_IJS17_S1L_EEENS5_IJS1L_SD_EEEEEEENS4_39AutoVectorizingCopyWithAssumedAlignmentILi128EEENS4_14SM90_TMA_STOREES26_S28_S28_EEEvvEEEEvNT_6ParamsE)
        /*0cb8*/ 	.short	0x0380
        /*0cba*/ 	.short	0x0800


	//----- nvinfo : EIATTR_SW_WAR
	.align		4
.L_55:
        /*0cbc*/ 	.byte	0x04, 0x36
        /*0cbe*/ 	.short	(.L_57 - .L_56)
.L_56:
        /*0cc0*/ 	.word	0x00000008
.L_57:


//--------------------- .nv.callgraph             --------------------------
	.section	.nv.callgraph,"",@"SHT_CUDA_CALLGRAPH"
	.align	4
	.sectionentsize	8
	.align		4
        /*0000*/ 	.word	0x00000000
	.align		4
        /*0004*/ 	.word	0xffffffff
	.align		4
        /*0008*/ 	.word	index@(_ZN7cutlass13device_kernelINS_4gemm6kernel13GemmUniversalIN4cute5tupleIJiiiiEEENS1_10collective13CollectiveMmaINS1_35MainloopSm100TmaUmmaWarpSpecializedILi17ELi2ELi4ENS5_IJNS4_1CILi4EEENSA_ILi2EEENSA_ILi1EEEEEEEENS5_IJNSA_ILi128EEENSA_ILi64EEESH_EEENS_10bfloat16_tENS5_IJlSD_lEEESJ_SK_NS4_8TiledMMAINS4_8MMA_AtomIJNS4_26SM100_MMA_F16BF16_2x1SM_SSISJ_SJ_fLi128ELi64ELNS4_4UMMA5MajorE0ELSP_0ELNSO_7ScaleInE0ELSQ_0EEEEEENS4_6LayoutINS5_IJSD_SD_SD_EEENS5_IJNSA_ILi0EEESV_SV_EEEEENS5_IJNS4_10UnderscoreESY_SY_EEEEENS4_28SM100_TMA_2SM_LOAD_MULTICASTENS4_14ComposedLayoutINS4_7SwizzleILi3ELi4ELi3EEENS4_18smem_ptr_flag_bitsILi16EEENST_INS5_IJNSA_ILi8EEESH_EEENS5_IJSH_SD_EEEEEEEvNS4_8identityES11_S1B_vS1C_EENS_8epilogue10collective18CollectiveEpilogueINS1E_23Sm100TmaWarpSpecializedILi3ELi2ELi16ELb1ELb0EEEJNS5_IJSH_SH_SH_EEENS5_IJNST_ISH_SD_EENST_INS5_IJNSA_ILi16EEESC_EEENS5_IJSD_NSA_ILi32EEEEEEEEEEESJ_SK_SJ_SK_NS1E_6fusion15FusionCallbacksIS1I_NS1R_17LinearCombinationISJ_fSJ_fLNS_15FloatRoundStyleE2EEES1J_S1Q_JEEENS4_5SM1004TMEM4LOAD26SM100_TMEM_LOAD_32dp32b16xENS4_13SM90_TMA_LOADENS12_INS13_ILi1ELi4ELi3EEES16_NST_INS5_IJS17_S1L_EEENS5_IJS1L_SD_EEEEEEENS4_39AutoVectorizingCopyWithAssumedAlignmentILi128EEENS4_14SM90_TMA_STOREES26_S28_S28_EEEvvEEEEvNT_6ParamsE)
	.align		4
        /*000c*/ 	.word	index@(__assertfail)
	.align		4
        /*0010*/ 	.word	0x00000000
	.align		4
        /*0014*/ 	.word	0xfffffffe
	.align		4
        /*0018*/ 	.word	0x00000000
	.align		4
        /*001c*/ 	.word	0xfffffffd
	.align		4
        /*0020*/ 	.word	0x00000000
	.align		4
        /*0024*/ 	.word	0xfffffffc


//--------------------- .nv.constant4             --------------------------
	.section	.nv.constant4,"a",@progbits
	.align	8
	.align		8
.nv.constant4:
        /*0000*/ 	.dword	__assertfail
	.align		8
        /*0008*/ 	.dword	__unnamed_1
	.align		8
        /*0010*/ 	.dword	__unnamed_2
	.align		8
        /*0018*/ 	.dword	_ZN40_INTERNAL_157c5ab3_4_k_cu_090968d7_321794cuda3std3__45__cpo5beginE
	.align		8
        /*0020*/ 	.dword	_ZN40_INTERNAL_157c5ab3_4_k_cu_090968d7_321794cuda3std3__45__cpo3endE
	.align		8
        /*0028*/ 	.dword	_ZN40_INTERNAL_157c5ab3_4_k_cu_090968d7_321794cuda3std3__45__cpo6cbeginE
	.align		8
        /*0030*/ 	.dword	_ZN40_INTERNAL_157c5ab3_4_k_cu_090968d7_321794cuda3std3__45__cpo4cendE
	.align		8
        /*0038*/ 	.dword	_ZN40_INTERNAL_157c5ab3_4_k_cu_090968d7_321794cuda3std3__442_GLOBAL__N__157c5ab3_4_k_cu_090968d7_321796ignoreE
	.align		8
        /*0040*/ 	.dword	_ZN40_INTERNAL_157c5ab3_4_k_cu_090968d7_321794cuda3std3__419piecewise_constructE
	.align		8
        /*0048*/ 	.dword	_ZN40_INTERNAL_157c5ab3_4_k_cu_090968d7_321794cuda3std3__48in_placeE
	.align		8
        /*0050*/ 	.dword	_ZN40_INTERNAL_157c5ab3_4_k_cu_090968d7_321794cuda3std6ranges3__45__cpo4swapE
	.align		8
        /*0058*/ 	.dword	_ZN40_INTERNAL_157c5ab3_4_k_cu_090968d7_321794cuda3std6ranges3__45__cpo9iter_moveE
	.align		8
        /*0060*/ 	.dword	_ZN40_INTERNAL_157c5ab3_4_k_cu_090968d7_321794cute7productE
	.align		8
        /*0068*/ 	.dword	_ZN40_INTERNAL_157c5ab3_4_k_cu_090968d7_321794cute1_E
	.align		8
        /*0070*/ 	.dword	$str$25
	.align		8
        /*0078*/ 	.dword	$str$26
	.align		8
        /*0080*/ 	.dword	$str$27
	.align		8
        /*0088*/ 	.dword	$str$28


//--------------------- .text._ZN7cutlass13device_kernelINS_4gemm6kernel13GemmUniversalIN4cute5tupleIJiiiiEEENS1_10collective13CollectiveMmaINS1_35MainloopSm100TmaUmmaWarpSpecializedILi17ELi2ELi4ENS5_IJNS4_1CILi4EEENSA_ILi2EEENSA_ILi1EEEEEEEENS5_IJNSA_ILi128EEENSA_ILi64EEESH_EEENS_10bfloat16_tENS5_IJlSD_lEEESJ_SK_NS4_8TiledMMAINS4_8MMA_AtomIJNS4_26SM100_MMA_F16BF16_2x1SM_SSISJ_SJ_fLi128ELi64ELNS4_4UMMA5MajorE0ELSP_0ELNSO_7ScaleInE0ELSQ_0EEEEEENS4_6LayoutINS5_IJSD_SD_SD_EEENS5_IJNSA_ILi0EEESV_SV_EEEEENS5_IJNS4_10UnderscoreESY_SY_EEEEENS4_28SM100_TMA_2SM_LOAD_MULTICASTENS4_14ComposedLayoutINS4_7SwizzleILi3ELi4ELi3EEENS4_18smem_ptr_flag_bitsILi16EEENST_INS5_IJNSA_ILi8EEESH_EEENS5_IJSH_SD_EEEEEEEvNS4_8identityES11_S1B_vS1C_EENS_8epilogue10collective18CollectiveEpilogueINS1E_23Sm100TmaWarpSpecializedILi3ELi2ELi16ELb1ELb0EEEJNS5_IJSH_SH_SH_EEENS5_IJNST_ISH_SD_EENST_INS5_IJNSA_ILi16EEESC_EEENS5_IJSD_NSA_ILi32EEEEEEEEEEESJ_SK_SJ_SK_NS1E_6fusion15FusionCallbacksIS1I_NS1R_17LinearCombinationISJ_fSJ_fLNS_15FloatRoundStyleE2EEES1J_S1Q_JEEENS4_5SM1004TMEM4LOAD26SM100_TMEM_LOAD_32dp32b16xENS4_13SM90_TMA_LOADENS12_INS13_ILi1ELi4ELi3EEES16_NST_INS5_IJS17_S1L_EEENS5_IJS1L_SD_EEEEEEENS4_39AutoVectorizingCopyWithAssumedAlignmentILi128EEENS4_14SM90_TMA_STOREES26_S28_S28_EEEvvEEEEvNT_6ParamsE --------------------------
	.section	.text._ZN7cutlass13device_kernelINS_4gemm6kernel13GemmUniversalIN4cute5tupleIJiiiiEEENS1_10collective13CollectiveMmaINS1_35MainloopSm100TmaUmmaWarpSpecializedILi17ELi2ELi4ENS5_IJNS4_1CILi4EEENSA_ILi2EEENSA_ILi1EEEEEEEENS5_IJNSA_ILi128EEENSA_ILi64EEESH_EEENS_10bfloat16_tENS5_IJlSD_lEEESJ_SK_NS4_8TiledMMAINS4_8MMA_AtomIJNS4_26SM100_MMA_F16BF16_2x1SM_SSISJ_SJ_fLi128ELi64ELNS4_4UMMA5MajorE0ELSP_0ELNSO_7ScaleInE0ELSQ_0EEEEEENS4_6LayoutINS5_IJSD_SD_SD_EEENS5_IJNSA_ILi0EEESV_SV_EEEEENS5_IJNS4_10UnderscoreESY_SY_EEEEENS4_28SM100_TMA_2SM_LOAD_MULTICASTENS4_14ComposedLayoutINS4_7SwizzleILi3ELi4ELi3EEENS4_18smem_ptr_flag_bitsILi16EEENST_INS5_IJNSA_ILi8EEESH_EEENS5_IJSH_SD_EEEEEEEvNS4_8identityES11_S1B_vS1C_EENS_8epilogue10collective18CollectiveEpilogueINS1E_23Sm100TmaWarpSpecializedILi3ELi2ELi16ELb1ELb0EEEJNS5_IJSH_SH_SH_EEENS5_IJNST_ISH_SD_EENST_INS5_IJNSA_ILi16EEESC_EEENS5_IJSD_NSA_ILi32EEEEEEEEEEESJ_SK_SJ_SK_NS1E_6fusion15FusionCallbacksIS1I_NS1R_17LinearCombinationISJ_fSJ_fLNS_15FloatRoundStyleE2EEES1J_S1Q_JEEENS4_5SM1004TMEM4LOAD26SM100_TMEM_LOAD_32dp32b16xENS4_13SM90_TMA_LOADENS12_INS13_ILi1ELi4ELi3EEES16_NST_INS5_IJS17_S1L_EEENS5_IJS1L_SD_EEEEEEENS4_39AutoVectorizingCopyWithAssumedAlignmentILi128EEENS4_14SM90_TMA_STOREES26_S28_S28_EEEvvEEEEvNT_6ParamsE,"ax",@progbits
	.align	128
.text._ZN7cutlass13device_kernelINS_4gemm6kernel13GemmUniversalIN4cute5tupleIJiiiiEEENS1_10collective13CollectiveMmaINS1_35MainloopSm100TmaUmmaWarpSpecializedILi17ELi2ELi4ENS5_IJNS4_1CILi4EEENSA_ILi2EEENSA_ILi1EEEEEEEENS5_IJNSA_ILi128EEENSA_ILi64EEESH_EEENS_10bfloat16_tENS5_IJlSD_lEEESJ_SK_NS4_8TiledMMAINS4_8MMA_AtomIJNS4_26SM100_MMA_F16BF16_2x1SM_SSISJ_SJ_fLi128ELi64ELNS4_4UMMA5MajorE0ELSP_0ELNSO_7ScaleInE0ELSQ_0EEEEEENS4_6LayoutINS5_IJSD_SD_SD_EEENS5_IJNSA_ILi0EEESV_SV_EEEEENS5_IJNS4_10UnderscoreESY_SY_EEEEENS4_28SM100_TMA_2SM_LOAD_MULTICASTENS4_14ComposedLayoutINS4_7SwizzleILi3ELi4ELi3EEENS4_18smem_ptr_flag_bitsILi16EEENST_INS5_IJNSA_ILi8EEESH_EEENS5_IJSH_SD_EEEEEEEvNS4_8identityES11_S1B_vS1C_EENS_8epilogue10collective18CollectiveEpilogueINS1E_23Sm100TmaWarpSpecializedILi3ELi2ELi16ELb1ELb0EEEJNS5_IJSH_SH_SH_EEENS5_IJNST_ISH_SD_EENST_INS5_IJNSA_ILi16EEESC_EEENS5_IJSD_NSA_ILi32EEEEEEEEEEESJ_SK_SJ_SK_NS1E_6fusion15FusionCallbacksIS1I_NS1R_17LinearCombinationISJ_fSJ_fLNS_15FloatRoundStyleE2EEES1J_S1Q_JEEENS4_5SM1004TMEM4LOAD26SM100_TMEM_LOAD_32dp32b16xENS4_13SM90_TMA_LOADENS12_INS13_ILi1ELi4ELi3EEES16_NST_INS5_IJS17_S1L_EEENS5_IJS1L_SD_EEEEEEENS4_39AutoVectorizingCopyWithAssumedAlignmentILi128EEENS4_14SM90_TMA_STOREES26_S28_S28_EEEvvEEEEvNT_6ParamsE:
        .type           _ZN7cutlass13device_kernelINS_4gemm6kernel13GemmUniversalIN4cute5tupleIJiiiiEEENS1_10collective13CollectiveMmaINS1_35MainloopSm100TmaUmmaWarpSpecializedILi17ELi2ELi4ENS5_IJNS4_1CILi4EEENSA_ILi2EEENSA_ILi1EEEEEEEENS5_IJNSA_ILi128EEENSA_ILi64EEESH_EEENS_10bfloat16_tENS5_IJlSD_lEEESJ_SK_NS4_8TiledMMAINS4_8MMA_AtomIJNS4_26SM100_MMA_F16BF16_2x1SM_SSISJ_SJ_fLi128ELi64ELNS4_4UMMA5MajorE0ELSP_0ELNSO_7ScaleInE0ELSQ_0EEEEEENS4_6LayoutINS5_IJSD_SD_SD_EEENS5_IJNSA_ILi0EEESV_SV_EEEEENS5_IJNS4_10UnderscoreESY_SY_EEEEENS4_28SM100_TMA_2SM_LOAD_MULTICASTENS4_14ComposedLayoutINS4_7SwizzleILi3ELi4ELi3EEENS4_18smem_ptr_flag_bitsILi16EEENST_INS5_IJNSA_ILi8EEESH_EEENS5_IJSH_SD_EEEEEEEvNS4_8identityES11_S1B_vS1C_EENS_8epilogue10collective18CollectiveEpilogueINS1E_23Sm100TmaWarpSpecializedILi3ELi2ELi16ELb1ELb0EEEJNS5_IJSH_SH_SH_EEENS5_IJNST_ISH_SD_EENST_INS5_IJNSA_ILi16EEESC_EEENS5_IJSD_NSA_ILi32EEEEEEEEEEESJ_SK_SJ_SK_NS1E_6fusion15FusionCallbacksIS1I_NS1R_17LinearCombinationISJ_fSJ_fLNS_15FloatRoundStyleE2EEES1J_S1Q_JEEENS4_5SM1004TMEM4LOAD26SM100_TMEM_LOAD_32dp32b16xENS4_13SM90_TMA_LOADENS12_INS13_ILi1ELi4ELi3EEES16_NST_INS5_IJS17_S1L_EEENS5_IJS1L_SD_EEEEEEENS4_39AutoVectorizingCopyWithAssumedAlignmentILi128EEENS4_14SM90_TMA_STOREES26_S28_S28_EEEvvEEEEvNT_6ParamsE,@function
        .size           _ZN7cutlass13device_kernelINS_4gemm6kernel13GemmUniversalIN4cute5tupleIJiiiiEEENS1_10collective13CollectiveMmaINS1_35MainloopSm100TmaUmmaWarpSpecializedILi17ELi2ELi4ENS5_IJNS4_1CILi4EEENSA_ILi2EEENSA_ILi1EEEEEEEENS5_IJNSA_ILi128EEENSA_ILi64EEESH_EEENS_10bfloat16_tENS5_IJlSD_lEEESJ_SK_NS4_8TiledMMAINS4_8MMA_AtomIJNS4_26SM100_MMA_F16BF16_2x1SM_SSISJ_SJ_fLi128ELi64ELNS4_4UMMA5MajorE0ELSP_0ELNSO_7ScaleInE0ELSQ_0EEEEEENS4_6LayoutINS5_IJSD_SD_SD_EEENS5_IJNSA_ILi0EEESV_SV_EEEEENS5_IJNS4_10UnderscoreESY_SY_EEEEENS4_28SM100_TMA_2SM_LOAD_MULTICASTENS4_14ComposedLayoutINS4_7SwizzleILi3ELi4ELi3EEENS4_18smem_ptr_flag_bitsILi16EEENST_INS5_IJNSA_ILi8EEESH_EEENS5_IJSH_SD_EEEEEEEvNS4_8identityES11_S1B_vS1C_EENS_8epilogue10collective18CollectiveEpilogueINS1E_23Sm100TmaWarpSpecializedILi3ELi2ELi16ELb1ELb0EEEJNS5_IJSH_SH_SH_EEENS5_IJNST_ISH_SD_EENST_INS5_IJNSA_ILi16EEESC_EEENS5_IJSD_NSA_ILi32EEEEEEEEEEESJ_SK_SJ_SK_NS1E_6fusion15FusionCallbacksIS1I_NS1R_17LinearCombinationISJ_fSJ_fLNS_15FloatRoundStyleE2EEES1J_S1Q_JEEENS4_5SM1004TMEM4LOAD26SM100_TMEM_LOAD_32dp32b16xENS4_13SM90_TMA_LOADENS12_INS13_ILi1ELi4ELi3EEES16_NST_INS5_IJS17_S1L_EEENS5_IJS1L_SD_EEEEEEENS4_39AutoVectorizingCopyWithAssumedAlignmentILi128EEENS4_14SM90_TMA_STOREES26_S28_S28_EEEvvEEEEvNT_6ParamsE,(.L_x_215 - _ZN7cutlass13device_kernelINS_4gemm6kernel13GemmUniversalIN4cute5tupleIJiiiiEEENS1_10collective13CollectiveMmaINS1_35MainloopSm100TmaUmmaWarpSpecializedILi17ELi2ELi4ENS5_IJNS4_1CILi4EEENSA_ILi2EEENSA_ILi1EEEEEEEENS5_IJNSA_ILi128EEENSA_ILi64EEESH_EEENS_10bfloat16_tENS5_IJlSD_lEEESJ_SK_NS4_8TiledMMAINS4_8MMA_AtomIJNS4_26SM100_MMA_F16BF16_2x1SM_SSISJ_SJ_fLi128ELi64ELNS4_4UMMA5MajorE0ELSP_0ELNSO_7ScaleInE0ELSQ_0EEEEEENS4_6LayoutINS5_IJSD_SD_SD_EEENS5_IJNSA_ILi0EEESV_SV_EEEEENS5_IJNS4_10UnderscoreESY_SY_EEEEENS4_28SM100_TMA_2SM_LOAD_MULTICASTENS4_14ComposedLayoutINS4_7SwizzleILi3ELi4ELi3EEENS4_18smem_ptr_flag_bitsILi16EEENST_INS5_IJNSA_ILi8EEESH_EEENS5_IJSH_SD_EEEEEEEvNS4_8identityES11_S1B_vS1C_EENS_8epilogue10collective18CollectiveEpilogueINS1E_23Sm100TmaWarpSpecializedILi3ELi2ELi16ELb1ELb0EEEJNS5_IJSH_SH_SH_EEENS5_IJNST_ISH_SD_EENST_INS5_IJNSA_ILi16EEESC_EEENS5_IJSD_NSA_ILi32EEEEEEEEEEESJ_SK_SJ_SK_NS1E_6fusion15FusionCallbacksIS1I_NS1R_17LinearCombinationISJ_fSJ_fLNS_15FloatRoundStyleE2EEES1J_S1Q_JEEENS4_5SM1004TMEM4LOAD26SM100_TMEM_LOAD_32dp32b16xENS4_13SM90_TMA_LOADENS12_INS13_ILi1ELi4ELi3EEES16_NST_INS5_IJS17_S1L_EEENS5_IJS1L_SD_EEEEEEENS4_39AutoVectorizingCopyWithAssumedAlignmentILi128EEENS4_14SM90_TMA_STOREES26_S28_S28_EEEvvEEEEvNT_6ParamsE)
        .other          _ZN7cutlass13device_kernelINS_4gemm6kernel13GemmUniversalIN4cute5tupleIJiiiiEEENS1_10collective13CollectiveMmaINS1_35MainloopSm100TmaUmmaWarpSpecializedILi17ELi2ELi4ENS5_IJNS4_1CILi4EEENSA_ILi2EEENSA_ILi1EEEEEEEENS5_IJNSA_ILi128EEENSA_ILi64EEESH_EEENS_10bfloat16_tENS5_IJlSD_lEEESJ_SK_NS4_8TiledMMAINS4_8MMA_AtomIJNS4_26SM100_MMA_F16BF16_2x1SM_SSISJ_SJ_fLi128ELi64ELNS4_4UMMA5MajorE0ELSP_0ELNSO_7ScaleInE0ELSQ_0EEEEEENS4_6LayoutINS5_IJSD_SD_SD_EEENS5_IJNSA_ILi0EEESV_SV_EEEEENS5_IJNS4_10UnderscoreESY_SY_EEEEENS4_28SM100_TMA_2SM_LOAD_MULTICASTENS4_14ComposedLayoutINS4_7SwizzleILi3ELi4ELi3EEENS4_18smem_ptr_flag_bitsILi16EEENST_INS5_IJNSA_ILi8EEESH_EEENS5_IJSH_SD_EEEEEEEvNS4_8identityES11_S1B_vS1C_EENS_8epilogue10collective18CollectiveEpilogueINS1E_23Sm100TmaWarpSpecializedILi3ELi2ELi16ELb1ELb0EEEJNS5_IJSH_SH_SH_EEENS5_IJNST_ISH_SD_EENST_INS5_IJNSA_ILi16EEESC_EEENS5_IJSD_NSA_ILi32EEEEEEEEEEESJ_SK_SJ_SK_NS1E_6fusion15FusionCallbacksIS1I_NS1R_17LinearCombinationISJ_fSJ_fLNS_15FloatRoundStyleE2EEES1J_S1Q_JEEENS4_5SM1004TMEM4LOAD26SM100_TMEM_LOAD_32dp32b16xENS4_13SM90_TMA_LOADENS12_INS13_ILi1ELi4ELi3EEES16_NST_INS5_IJS17_S1L_EEENS5_IJS1L_SD_EEEEEEENS4_39AutoVectorizingCopyWithAssumedAlignmentILi128EEENS4_14SM90_TMA_STOREES26_S28_S28_EEEvvEEEEvNT_6ParamsE,@"STO_CUDA_ENTRY STV_DEFAULT"
_ZN7cutlass13device_kernelINS_4gemm6kernel13GemmUniversalIN4cute5tupleIJiiiiEEENS1_10collective13CollectiveMmaINS1_35MainloopSm100TmaUmmaWarpSpecializedILi17ELi2ELi4ENS5_IJNS4_1CILi4EEENSA_ILi2EEENSA_ILi1EEEEEEEENS5_IJNSA_ILi128EEENSA_ILi64EEESH_EEENS_10bfloat16_tENS5_IJlSD_lEEESJ_SK_NS4_8TiledMMAINS4_8MMA_AtomIJNS4_26SM100_MMA_F16BF16_2x1SM_SSISJ_SJ_fLi128ELi64ELNS4_4UMMA5MajorE0ELSP_0ELNSO_7ScaleInE0ELSQ_0EEEEEENS4_6LayoutINS5_IJSD_SD_SD_EEENS5_IJNSA_ILi0EEESV_SV_EEEEENS5_IJNS4_10UnderscoreESY_SY_EEEEENS4_28SM100_TMA_2SM_LOAD_MULTICASTENS4_14ComposedLayoutINS4_7SwizzleILi3ELi4ELi3EEENS4_18smem_ptr_flag_bitsILi16EEENST_INS5_IJNSA_ILi8EEESH_EEENS5_IJSH_SD_EEEEEEEvNS4_8identityES11_S1B_vS1C_EENS_8epilogue10collective18CollectiveEpilogueINS1E_23Sm100TmaWarpSpecializedILi3ELi2ELi16ELb1ELb0EEEJNS5_IJSH_SH_SH_EEENS5_IJNST_ISH_SD_EENST_INS5_IJNSA_ILi16EEESC_EEENS5_IJSD_NSA_ILi32EEEEEEEEEEESJ_SK_SJ_SK_NS1E_6fusion15FusionCallbacksIS1I_NS1R_17LinearCombinationISJ_fSJ_fLNS_15FloatRoundStyleE2EEES1J_S1Q_JEEENS4_5SM1004TMEM4LOAD26SM100_TMEM_LOAD_32dp32b16xENS4_13SM90_TMA_LOADENS12_INS13_ILi1ELi4ELi3EEES16_NST_INS5_IJS17_S1L_EEENS5_IJS1L_SD_EEEEEEENS4_39AutoVectorizingCopyWithAssumedAlignmentILi128EEENS4_14SM90_TMA_STOREES26_S28_S28_EEEvvEEEEvNT_6ParamsE:
[----:B------:R-:W1:Y:S01]  /*0000*/  LDC R1, c[0x0][0x37c] ;  /* 0x0000df00ff017b82 */ /* 0x000e620000000800 */
[----:B------:R-:W2:Y:S01]  /*0010*/  S2R R59, SR_TID.X ;  /* 0x00000000003b7919 */ /* 0x000ea20000002100 */
[----:B------:R-:W3:Y:S06]  /*0020*/  LDCU.64 UR8, c[0x0][0x890] ;  /* 0x00011200ff0877ac */ /* 0x000eec0008000a00 */
[----:B------:R-:W4:Y:S01]  /*0030*/  S2UR UR55, SR_CgaCtaId ;  /* 0x00000000003779c3 */ /* 0x000f220000008800 */
[----:B------:R-:W-:Y:S02]  /*0040*/  PRMT R50, RZ, 0x7610, R50 ;  /* 0x00007610ff327816 */ /* 0x000fe40000000032 */
[----:B------:R-:W-:-:S02]  /*0050*/  ELECT P0, URZ, PT ;  /* 0x0000000000ff782f */ /* 0x000fc40003800000 */
[----:B---3--:R-:W-:-:S04]  /*0060*/  ISETP.NE.U32.AND P1, PT, RZ, UR8, PT ;  /* 0x00000008ff007c0c */ /* 0x008fc8000bf25070 */
[----:B------:R-:W-:Y:S01]  /*0070*/  ISETP.NE.AND.EX P2, PT, RZ, UR9, PT, P1 ;  /* 0x00000009ff007c0c */ /* 0x000fe2000bf45310 */
[----:B----4-:R-:W-:Y:S02]  /*0080*/  ULOP3.LUT UR46, UR55, 0x1, URZ, 0xc0, !UPT ;  /* 0x00000001372e7892 */ /* 0x010fe4000f8ec0ff */
[----:B------:R-:W-:Y:S01]  /*0090*/  ULOP3.LUT UR45, UR55, 0x1, URZ, 0x3c, !UPT ;  /* 0x00000001372d7892 */ /* 0x000fe2000f8e3cff */
[----:B--2---:R-:W-:-:S05]  /*00a0*/  SHF.R.U32.HI R51, RZ, 0x5, R59 ;  /* 0x00000005ff337819 */ /* 0x004fca000001163b */
[----:B------:R-:W2:Y:S02]  /*00b0*/  SHFL.IDX PT, R0, R51, RZ, 0x1f ;  /* 0x00001fff33007589 */ /* 0x000ea400000e0000 */
[----:B--2---:R-:W-:Y:S02]  /*00c0*/  R2UR UR22, R0 ;  /* 0x00000000001672ca */ /* 0x004fe400000e0000 */
[----:B-1----:R-:W-:Y:S05]  /*00d0*/  @P2 BRA `(.L_x_0) ;  /* 0x0000000000302947 */ /* 0x002fea0003800000 */
[----:B------:R-:W1:Y:S02]  /*00e0*/  LDCU.64 UR4, c[0x0][0x888] ;  /* 0x00011100ff0477ac */ /* 0x000e640008000a00 */
[----:B-1----:R-:W-:-:S04]  /*00f0*/  UISETP.NE.U32.AND UP0, UPT, UR4, URZ, UPT ;  /* 0x000000ff0400728c */ /* 0x002fc8000bf05070 */
[----:B------:R-:W-:-:S09]  /*0100*/  UISETP.NE.AND.EX UP0, UPT, UR5, URZ, UPT, UP0 ;  /* 0x000000ff0500728c */ /* 0x000fd2000bf05300 */
[----:B------:R-:W-:Y:S05]  /*0110*/  BRA.U !UP0, `(.L_x_1) ;  /* 0x0000000108147547 */ /* 0x000fea000b800000 */
[----:B------:R-:W1:Y:S01]  /*0120*/  LDC.64 R26, c[0x0][0x888] ;  /* 0x00022200ff1a7b82 */ /* 0x000e620000000a00 */
[----:B------:R-:W1:Y:S02]  /*0130*/  LDCU.64 UR4, c[0x0][0x358] ;  /* 0x00006b00ff0477ac */ /* 0x000e640008000a00 */
[----:B-1----:R1:W5:Y:S01]  /*0140*/  LDG.E R26, desc[UR4][R26.64] ;  /* 0x000000041a1a7981 */ /* 0x002362000c1e1900 */
[----:B------:R-:W-:Y:S01]  /*0150*/  HFMA2 R50, -RZ, RZ, 0, 5.9604644775390625e-08 ;  /* 0x00000001ff327431 */ /* 0x000fe200000001ff */
[----:B------:R-:W-:Y:S05]  /*0160*/  BRA `(.L_x_0) ;  /* 0x00000000000c7947 */ /* 0x000fea0003800000 */
.L_x_1:
[----:B------:R-:W1:Y:S01]  /*0170*/  LDCU UR4, c[0x0][0x880] ;  /* 0x00011000ff0477ac */ /* 0x000e620008000800 */
[----:B------:R-:W-:Y:S01]  /*0180*/  HFMA2 R50, -RZ, RZ, 0, 5.9604644775390625e-08 ;  /* 0x00000001ff327431 */ /* 0x000fe200000001ff */
[----:B-1----:R-:W-:-:S07]  /*0190*/  MOV R26, UR4 ;  /* 0x00000004001a7c02 */ /* 0x002fce0008000f00 */
.L_x_0:
[----:B------:R-:W2:Y:S02]  /*01a0*/  LDCU.64 UR4, c[0x0][0x8b0] ;  /* 0x00011600ff0477ac */ /* 0x000ea40008000a00 */
[----:B--2---:R-:W-:-:S04]  /*01b0*/  UISETP.NE.U32.AND UP0, UPT, UR4, URZ, UPT ;  /* 0x000000ff0400728c */ /* 0x004fc8000bf05070 */
[----:B------:R-:W-:-:S09]  /*01c0*/  UISETP.NE.AND.EX UP0, UPT, UR5, URZ, UPT, UP0 ;  /* 0x000000ff0500728c */ /* 0x000fd2000bf05300 */
[----:B------:R-:W-:Y:S05]  /*01d0*/  BRA.U UP0, `(.L_x_2) ;  /* 0x0000000100287547 */ /* 0x000fea000b800000 */
[----:B------:R-:W2:Y:S02]  /*01e0*/  LDCU.64 UR4, c[0x0][0x8a8] ;  /* 0x00011500ff0477ac */ /* 0x000ea40008000a00 */
[----:B--2---:R-:W-:-:S04]  /*01f0*/  UISETP.NE.U32.AND UP0, UPT, UR4, URZ, UPT ;  /* 0x000000ff0400728c */ /* 0x004fc8000bf05070 */
[----:B------:R-:W-:-:S09]  /*0200*/  UISETP.NE.AND.EX UP0, UPT, UR5, URZ, UPT, UP0 ;  /* 0x000000ff0500728c */ /* 0x000fd2000bf05300 */
[----:B------:R-:W-:Y:S05]  /*0210*/  BRA.U !UP0, `(.L_x_3) ;  /* 0x0000000108107547 */ /* 0x000fea000b800000 */
[----:B------:R-:W2:Y:S01]  /*0220*/  LDC.64 R24, c[0x0][0x8a8] ;  /* 0x00022a00ff187b82 */ /* 0x000ea20000000a00 */
[----:B------:R-:W2:Y:S02]  /*0230*/  LDCU.64 UR4, c[0x0][0x358] ;  /* 0x00006b00ff0477ac */ /* 0x000ea40008000a00 */
[----:B--2---:R2:W5:Y:S01]  /*0240*/  LDG.E R24, desc[UR4][R24.64] ;  /* 0x0000000418187981 */ /* 0x004562000c1e1900 */
[----:B------:R-:W-:Y:S05]  /*0250*/  BRA `(.L_x_2) ;  /* 0x0000000000087947 */ /* 0x000fea0003800000 */
.L_x_3:
[----:B------:R-:W2:Y:S02]  /*0260*/  LDCU UR4, c[0x0][0x8a0] ;  /* 0x00011400ff0477ac */ /* 0x000ea40008000800 */
[----:B--2---:R-:W-:Y:S02]  /*0270*/  MOV R24, UR4 ;  /* 0x0000000400187c02 */ /* 0x004fe40008000f00 */
.L_x_2:
[----:B------:R-:W-:Y:S01]  /*0280*/  IMAD.U32 R0, RZ, RZ, UR22 ;  /* 0x00000016ff007e24 */ /* 0x000fe2000f8e00ff */
[----:B------:R-:W-:Y:S04]  /*0290*/  BSSY.RECONVERGENT B0, `(.L_x_4) ;  /* 0x000000c000007945 */ /* 0x000fe80003800200 */
[C---:B------:R-:W-:Y:S02]  /*02a0*/  ISETP.NE.OR P3, PT, R0.reuse, 0x1, !P0 ;  /* 0x000000010000780c */ /* 0x040fe40004765670 */
[----:B------:R-:W-:-:S11]  /*02b0*/  ISETP.NE.OR P2, PT, R0, 0x3, !P0 ;  /* 0x000000030000780c */ /* 0x000fd60004745670 */
[----:B------:R-:W-:Y:S05]  /*02c0*/  @P3 BRA `(.L_x_5) ;  /* 0x0000000000203947 */ /* 0x000fea0003800000 */
[----:B------:R-:W3:Y:S02]  /*02d0*/  LDCU.64 UR4, c[0x0][0x348] ;  /* 0x00006900ff0477ac */ /* 0x000ee40008000a00 */
[----:B---3--:R-:W-:Y:S02]  /*02e0*/  UIADD3 UR6, UP1, UPT, UR4, 0x80, URZ ;  /* 0x0000008004067890 */ /* 0x008fe4000ff3e0ff */
[----:B------:R-:W-:Y:S02]  /*02f0*/  UIADD3 UR4, UP0, UPT, UR4, 0x180, URZ ;  /* 0x0000018004047890 */ /* 0x000fe4000ff1e0ff */
[----:B------:R-:W-:Y:S02]  /*0300*/  UIADD3.X UR7, UPT, UPT, URZ, UR5, URZ, UP1, !UPT ;  /* 0x00000005ff077290 */ /* 0x000fe40008ffe4ff */
[----:B------:R-:W-:-:S07]  /*0310*/  UIADD3.X UR5, UPT, UPT, URZ, UR5, URZ, UP0, !UPT ;  /* 0x00000005ff057290 */ /* 0x000fce00087fe4ff */
[----:B------:R3:W-:Y:S02]  /*0320*/  UTMACCTL.PF [UR6] ;  /* 0x00000000060079b9 */ /* 0x0007e40008040000 */
[----:B------:R3:W-:Y:S02]  /*0330*/  UTMACCTL.PF [UR4] ;  /* 0x00000000040079b9 */ /* 0x0007e40008040000 */
[----:B---3--:R-:W-:Y:S01]  /*0340*/  NOP ;  /* 0x0000000000007918 */ /* 0x008fe20000000000 */
.L_x_5:
[----:B------:R-:W-:Y:S05]  /*0350*/  BSYNC.RECONVERGENT B0 ;  /* 0x0000000000007941 */ /* 0x000fea0003800200 */
.L_x_4:
[----:B------:R-:W-:Y:S04]  /*0360*/  BSSY.RECONVERGENT B0, `(.L_x_6) ;  /* 0x000000a000007945 */ /* 0x000fe80003800200 */
        /* <DEDUP_REMOVED lines=9> */
.L_x_7:
[----:B------:R-:W-:Y:S05]  /*0400*/  BSYNC.RECONVERGENT B0 ;  /* 0x0000000000007941 */ /* 0x000fea0003800200 */
.L_x_6:
[----:B------:R-:W3:Y:S01]  /*0410*/  LDCU.64 UR4, c[0x0][0x888] ;  /* 0x00011100ff0477ac */ /* 0x000ee20008000a00 */
[----:B------:R-:W-:Y:S01]  /*0420*/  ISETP.NE.AND.EX P1, PT, RZ, UR9, PT, P1 ;  /* 0x00000009ff007c0c */ /* 0x000fe2000bf25310 */
[----:B------:R-:W-:Y:S01]  /*0430*/  UPLOP3.LUT UP5, UPT, UPT, UPT, UPT, 0x80, 0x8 ;  /* 0x000000000008789c */ /* 0x000fe20003faf070 */
[----:B---3--:R-:W-:-:S04]  /*0440*/  ISETP.NE.U32.AND P2, PT, RZ, UR4, PT ;  /* 0x00000004ff007c0c */ /* 0x008fc8000bf45070 */
[----:B------:R-:W-:-:S13]  /*0450*/  ISETP.NE.AND.EX P2, PT, RZ, UR5, PT, P2 ;  /* 0x00000005ff007c0c */ /* 0x000fda000bf45320 */
[----:B------:R-:W-:Y:S05]  /*0460*/  @P2 BRA P1, `(.L_x_8) ;  /* 0x0000000000282947 */ /* 0x000fea0000800000 */
[----:B------:R-:W-:Y:S01]  /*0470*/  UISETP.NE.U32.AND UP0, UPT, UR8, URZ, UPT ;  /* 0x000000ff0800728c */ /* 0x000fe2000bf05070 */
[----:B-----5:R-:W-:Y:S01]  /*0480*/  FSETP.NEU.AND P1, PT, R26, RZ, PT ;  /* 0x000000ff1a00720b */ /* 0x020fe20003f2d000 */
[----:B------:R-:W-:Y:S02]  /*0490*/  UISETP.NE.U32.AND UP2, UPT, UR4, URZ, UPT ;  /* 0x000000ff0400728c */ /* 0x000fe4000bf45070 */
[----:B------:R-:W-:Y:S02]  /*04a0*/  UISETP.NE.AND.EX UP1, UPT, UR9, URZ, UPT, UP0 ;  /* 0x000000ff0900728c */ /* 0x000fe4000bf25300 */
[----:B------:R-:W-:-:S04]  /*04b0*/  UISETP.NE.AND.EX UP0, UPT, UR5, URZ, UPT, UP2 ;  /* 0x000000ff0500728c */ /* 0x000fc8000bf05320 */
[----:B------:R-:W-:-:S04]  /*04c0*/  USEL UR4, URZ, 0xffffffff, UP0 ;  /* 0xffffffffff047887 */ /* 0x000fc80008000000 */
[----:B------:R-:W-:Y:S01]  /*04d0*/  VOTEU.ANY UP0, P1 ;  /* 0x0000000000ff7886 */ /* 0x000fe20000800100 */
[----:B------:R-:W-:-:S04]  /*04e0*/  @!UP1 USEL UR4, URZ, 0xffffffff, UP0 ;  /* 0xffffffffff049887 */ /* 0x000fc80008000000 */
[----:B------:R-:W-:-:S04]  /*04f0*/  ULOP3.LUT UR4, UR4, 0x1, URZ, 0xc0, !UPT ;  /* 0x0000000104047892 */ /* 0x000fc8000f8ec0ff */
[----:B------:R-:W-:-:S11]  /*0500*/  UISETP.NE.U32.AND UP5, UPT, UR4, 0x1, UPT ;  /* 0x000000010400788c */ /* 0x000fd6000bfa5070 */
.L_x_8:
[----:B------:R-:W3:Y:S01]  /*0510*/  SHFL.IDX PT, R0, R51, RZ, 0x1f ;  /* 0x00001fff33007589 */ /* 0x000ee200000e0000 */
[----:B------:R-:W-:-:S04]  /*0520*/  UISETP.NE.AND UP0, UPT, UR22, 0x2, UPT ;  /* 0x000000021600788c */ /* 0x000fc8000bf05270 */
[----:B------:R-:W-:Y:S02]  /*0530*/  UISETP.EQ.AND UP1, UPT, UR46, URZ, !UP0 ;  /* 0x000000ff2e00728c */ /* 0x000fe4000c722270 */
[----:B------:R-:W-:-:S04]  /*0540*/  USEL UR40, URZ, 0x1, UP0 ;  /* 0x00000001ff287887 */ /* 0x000fc80008000000 */
[----:B------:R-:W-:Y:S02]  /*0550*/  PLOP3.LUT P3, PT, P0, PT, UP1, 0x80, 0x8 ;  /* 0x000000000008781c */ /* 0x000fe4000076f018 */
[----:B---3--:R-:W-:-:S13]  /*0560*/  ISETP.NE.AND P1, PT, R0, RZ, PT ;  /* 0x000000ff0000720c */ /* 0x008fda0003f25270 */
[----:B------:R-:W-:Y:S05]  /*0570*/  @P1 BRA `(.L_x_9) ;  /* 0x0000000000c81947 */ /* 0x000fea0003800000 */
[----:B------:R-:W-:Y:S01]  /*0580*/  ELECT P1, URZ, PT ;  /* 0x0000000000ff782f */ /* 0x000fe20003820000 */
[----:B------:R-:W-:-:S12]  /*0590*/  BSSY.RECONVERGENT B0, `(.L_x_9) ;  /* 0x0000030000007945 */ /* 0x000fd80003800200 */
[----:B------:R-:W-:Y:S05]  /*05a0*/  @!P1 BRA `(.L_x_10) ;  /* 0x0000000000b89947 */ /* 0x000fea0003800000 */
[----:B------:R-:W-:Y:S01]  /*05b0*/  UMOV UR4, 0x400 ;  /* 0x0000040000047882 */ /* 0x000fe20000000000 */
[----:B------:R-:W-:Y:S01]  /*05c0*/  UMOV UR8, 0x1 ;  /* 0x0000000100087882 */ /* 0x000fe20000000000 */
[----:B------:R-:W-:Y:S01]  /*05d0*/  UMOV UR6, 0x3 ;  /* 0x0000000300067882 */ /* 0x000fe20000000000 */
[----:B------:R-:W-:Y:S02]  /*05e0*/  ULEA UR4, UR55, UR4, 0x18 ;  /* 0x0000000437047291 */ /* 0x000fe4000f8ec0ff */
[----:B------:R-:W-:-:S04]  /*05f0*/  UIADD3 UR8, UPT, UPT, -UR8, 0x100000, URZ ;  /* 0x0010000008087890 */ /* 0x000fc8000fffe1ff */
[----:B------:R-:W-:Y:S02]  /*0600*/  USHF.L.U32 UR9, UR8, 0xb, URZ ;  /* 0x0000000b08097899 */ /* 0x000fe400080006ff */
[----:B------:R-:W-:Y:S02]  /*0610*/  USHF.L.U32 UR8, UR8, 0x1, URZ ;  /* 0x0000000108087899 */ /* 0x000fe400080006ff */
[----:B------:R-:W-:-:S04]  /*0620*/  UIADD3 UR6, UPT, UPT, -UR6, 0x100000, URZ ;  /* 0x0010000006067890 */ /* 0x000fc8000fffe1ff */
[----:B------:R-:W-:Y:S02]  /*0630*/  USHF.L.U32 UR7, UR6, 0xb, URZ ;  /* 0x0000000b06077899 */ /* 0x000fe400080006ff */
[----:B------:R-:W-:Y:S01]  /*0640*/  USHF.L.U32 UR6, UR6, 0x1, URZ ;  /* 0x0000000106067899 */ /* 0x000fe200080006ff */
[----:B------:R-:W3:Y:S03]  /*0650*/  FENCE.VIEW.ASYNC.S ;  /* 0x00000000000073c6 */ /* 0x000ee60000000000 */
[----:B---3--:R3:W4:Y:S08]  /*0660*/  SYNCS.EXCH.64 URZ, [UR4], UR8 ;  /* 0x0000000804ff75b2 */ /* 0x0087300008000100 */
[----:B------:R3:W1:Y:S01]  /*0670*/  SYNCS.EXCH.64 URZ, [UR4+0x88], UR6 ;  /* 0x0000880604ff75b2 */ /* 0x0006620008000100 */
        /* <DEDUP_REMOVED lines=31> */
[----:B------:R3:W1:Y:S02]  /*0870*/  SYNCS.EXCH.64 URZ, [UR4+0x108], UR6 ;  /* 0x0001080604ff75b2 */ /* 0x0006640008000100 */
[----:B---34-:R-:W-:Y:S01]  /*0880*/  NOP ;  /* 0x0000000000007918 */ /* 0x018fe20000000000 */
.L_x_10:
[----:B------:R-:W-:Y:S05]  /*0890*/  BSYNC.RECONVERGENT B0 ;  /* 0x0000000000007941 */ /* 0x000fea0003800200 */
.L_x_9:
[----:B------:R-:W3:Y:S01]  /*08a0*/  SHFL.IDX PT, R0, R51, RZ, 0x1f ;  /* 0x00001fff33007589 */ /* 0x000ee200000e0000 */
[----:B------:R-:W-:Y:S01]  /*08b0*/  NOP ;  /* 0x0000000000007918 */ /* 0x000fe20000000000 */
[----:B---3--:R-:W-:-:S13]  /*08c0*/  ISETP.NE.AND P1, PT, R0, 0x1, PT ;  /* 0x000000010000780c */ /* 0x008fda0003f25270 */
[----:B------:R-:W-:Y:S05]  /*08d0*/  @P1 BRA `(.L_x_11) ;  /* 0x00000000004c1947 */ /* 0x000fea0003800000 */
        /* <DEDUP_REMOVED lines=10> */
[----:B------:R-:W-:Y:S01]  /*0980*/  ELECT P1, URZ, PT ;  /* 0x0000000000ff782f */ /* 0x000fe20003820000 */
[----:B------:R-:W3:Y:S02]  /*0990*/  FENCE.VIEW.ASYNC.S ;  /* 0x00000000000073c6 */ /* 0x000ee40000000000 */
[----:B---3--:R3:W4:Y:S08]  /*09a0*/  SYNCS.EXCH.64 URZ, [UR4+0x110], UR8 ;  /* 0x0001100804ff75b2 */ /* 0x0087300008000100 */
[----:B------:R3:W1:Y:S01]  /*09b0*/  SYNCS.EXCH.64 URZ, [UR4+0x128], UR6 ;  /* 0x0001280604ff75b2 */ /* 0x0006620008000100 */
[----:B------:R3:W1:Y:S01]  /*09c0*/  SYNCS.EXCH.64 URZ, [UR4+0x118], UR8 ;  /* 0x0001180804ff75b2 */ /* 0x0006620008000100 */
[----:B------:R3:W1:Y:S01]  /*09d0*/  SYNCS.EXCH.64 URZ, [UR4+0x130], UR6 ;  /* 0x0001300604ff75b2 */ /* 0x0006620008000100 */
[----:B------:R3:W1:Y:S01]  /*09e0*/  SYNCS.EXCH.64 URZ, [UR4+0x120], UR8 ;  /* 0x0001200804ff75b2 */ /* 0x0006620008000100 */
[----:B------:R3:W1:Y:S01]  /*09f0*/  SYNCS.EXCH.64 URZ, [UR4+0x138], UR6 ;  /* 0x0001380604ff75b2 */ /* 0x0006620008000100 */
[----:B------:R-:W-:Y:S01]  /*0a00*/  NOP ;  /* 0x0000000000007918 */ /* 0x000fe20000000000 */
.L_x_11:
[----:B------:R-:W2:Y:S01]  /*0a10*/  SHFL.IDX PT, R0, R51, RZ, 0x1f ;  /* 0x00001fff33007589 */ /* 0x000ea200000e0000 */
[----:B------:R-:W-:Y:S01]  /*0a20*/  NOP ;  /* 0x0000000000007918 */ /* 0x000fe20000000000 */
[----:B--2---:R-:W-:-:S13]  /*0a30*/  ISETP.NE.AND P1, PT, R0, 0x3, PT ;  /* 0x000000030000780c */ /* 0x004fda0003f25270 */
[----:B------:R-:W-:Y:S05]  /*0a40*/  @P1 BRA `(.L_x_12) ;  /* 0x00000000002c1947 */ /* 0x000fea0003800000 */
[----:B---3--:R-:W-:Y:S01]  /*0a50*/  UMOV UR6, 0x400 ;  /* 0x0000040000067882 */ /* 0x008fe20000000000 */
[----:B------:R-:W-:Y:S01]  /*0a60*/  UMOV UR4, 0x20 ;  /* 0x0000002000047882 */ /* 0x000fe20000000000 */
[----:B------:R-:W-:Y:S02]  /*0a70*/  ULEA UR6, UR55, UR6, 0x18 ;  /* 0x0000000637067291 */ /* 0x000fe4000f8ec0ff */
[----:B------:R-:W-:-:S04]  /*0a80*/  UIADD3 UR4, UPT, UPT, -UR4, 0x100000, URZ ;  /* 0x0010000004047890 */ /* 0x000fc8000fffe1ff */
[----:B------:R-:W-:Y:S02]  /*0a90*/  USHF.L.U32 UR5, UR4, 0xb, URZ ;  /* 0x0000000b04057899 */ /* 0x000fe400080006ff */
[----:B------:R-:W-:Y:S01]  /*0aa0*/  USHF.L.U32 UR4, UR4, 0x1, URZ ;  /* 0x0000000104047899 */ /* 0x000fe200080006ff */
[----:B------:R-:W-:Y:S01]  /*0ab0*/  ELECT P1, URZ, PT ;  /* 0x0000000000ff782f */ /* 0x000fe20003820000 */
[----:B------:R-:W2:Y:S10]  /*0ac0*/  FENCE.VIEW.ASYNC.S ;  /* 0x00000000000073c6 */ /* 0x000eb40000000000 */
[----:B--2---:R2:W3:Y:S01]  /*0ad0*/  SYNCS.EXCH.64 URZ, [UR6+0x140], UR4 ;  /* 0x0001400406ff75b2 */ /* 0x0044e20008000100 */
[----:B------:R2:W1:Y:S01]  /*0ae0*/  SYNCS.EXCH.64 URZ, [UR6+0x148], UR4 ;  /* 0x0001480406ff75b2 */ /* 0x0004620008000100 */
[----:B------:R-:W-:Y:S01]  /*0af0*/  NOP ;  /* 0x0000000000007918 */ /* 0x000fe20000000000 */
.L_x_12:
[----:B------:R-:W4:Y:S01]  /*0b00*/  SHFL.IDX PT, R0, R51, RZ, 0x1f ;  /* 0x00001fff33007589 */ /* 0x000f2200000e0000 */
[----:B------:R-:W-:Y:S01]  /*0b10*/  NOP ;  /* 0x0000000000007918 */ /* 0x000fe20000000000 */
[----:B----4-:R-:W-:-:S13]  /*0b20*/  ISETP.NE.AND P1, PT, R0, 0x4, PT ;  /* 0x000000040000780c */ /* 0x010fda0003f25270 */
[----:B------:R-:W-:Y:S05]  /*0b30*/  @P1 BRA `(.L_x_13) ;  /* 0x0000000000481947 */ /* 0x000fea0003800000 */
[----:B--23--:R-:W-:Y:S01]  /*0b40*/  UMOV UR4, 0x720 ;  /* 0x0000072000047882 */ /* 0x00cfe20000000000 */
[----:B------:R-:W-:Y:S01]  /*0b50*/  UMOV UR6, 0x400 ;  /* 0x0000040000067882 */ /* 0x000fe20000000000 */
[----:B------:R-:W-:Y:S01]  /*0b60*/  USEL UR4, UR4, 0x620, UP5 ;  /* 0x0000062004047887 */ /* 0x000fe2000a800000 */
        /* <DEDUP_REMOVED lines=9> */
[----:B------:R-:W2:Y:S02]  /*0c00*/  FENCE.VIEW.ASYNC.S ;  /* 0x00000000000073c6 */ /* 0x000ea40000000000 */
[----:B--2---:R4:W2:Y:S08]  /*0c10*/  SYNCS.EXCH.64 URZ, [UR6+0x150], UR8 ;  /* 0x0001500806ff75b2 */ /* 0x0048b00008000100 */
[----:B------:R4:W3:Y:S01]  /*0c20*/  SYNCS.EXCH.64 URZ, [UR6+0x160], UR4 ;  /* 0x0001600406ff75b2 */ /* 0x0008e20008000100 */
[----:B------:R4:W1:Y:S01]  /*0c30*/  SYNCS.EXCH.64 URZ, [UR6+0x158], UR8 ;  /* 0x0001580806ff75b2 */ /* 0x0008620008000100 */
[----:B------:R4:W1:Y:S02]  /*0c40*/  SYNCS.EXCH.64 URZ, [UR6+0x168], UR4 ;  /* 0x0001680406ff75b2 */ /* 0x0008640008000100 */
[----:B----4-:R-:W-:Y:S01]  /*0c50*/  NOP ;  /* 0x0000000000007918 */ /* 0x010fe20000000000 */
.L_x_13:
[----:B------:R-:W4:Y:S01]  /*0c60*/  SHFL.IDX PT, R0, R51, RZ, 0x1f ;  /* 0x00001fff33007589 */ /* 0x000f2200000e0000 */
[----:B------:R-:W-:Y:S01]  /*0c70*/  NOP ;  /* 0x0000000000007918 */ /* 0x000fe20000000000 */
[----:B----4-:R-:W-:-:S13]  /*0c80*/  ISETP.NE.AND P1, PT, R0, 0x5, PT ;  /* 0x000000050000780c */ /* 0x010fda0003f25270 */
[----:B------:R-:W-:Y:S05]  /*0c90*/  @P1 BRA `(.L_x_14) ;  /* 0x0000000000541947 */ /* 0x000fea0003800000 */
[----:B--23--:R-:W-:Y:S01]  /*0ca0*/  UMOV UR4, 0x400 ;  /* 0x0000040000047882 */ /* 0x00cfe20000000000 */
        /* <DEDUP_REMOVED lines=14> */
[----:B------:R4:W1:Y:S01]  /*0d90*/  SYNCS.EXCH.64 URZ, [UR4+0x198], UR8 ;  /* 0x0001980804ff75b2 */ /* 0x0008620008000100 */
[----:B------:R4:W1:Y:S01]  /*0da0*/  SYNCS.EXCH.64 URZ, [UR4+0x180], UR6 ;  /* 0x0001800604ff75b2 */ /* 0x0008620008000100 */
[----:B------:R4:W1:Y:S01]  /*0db0*/  SYNCS.EXCH.64 URZ, [UR4+0x1a0], UR8 ;  /* 0x0001a00804ff75b2 */ /* 0x0008620008000100 */
[----:B------:R4:W1:Y:S01]  /*0dc0*/  SYNCS.EXCH.64 URZ, [UR4+0x188], UR6 ;  /* 0x0001880604ff75b2 */ /* 0x0008620008000100 */
[----:B------:R4:W1:Y:S02]  /*0dd0*/  SYNCS.EXCH.64 URZ, [UR4+0x1a8], UR8 ;  /* 0x0001a80804ff75b2 */ /* 0x0008640008000100 */
[----:B----4-:R-:W-:Y:S01]  /*0de0*/  NOP ;  /* 0x0000000000007918 */ /* 0x010fe20000000000 */
.L_x_14:
[----:B------:R-:W4:Y:S01]  /*0df0*/  SHFL.IDX PT, R0, R51, RZ, 0x1f ;  /* 0x00001fff33007589 */ /* 0x000f2200000e0000 */
[----:B------:R-:W-:Y:S01]  /*0e00*/  ISETP.NE.OR P0, PT, RZ, UR22, !P0 ;  /* 0x00000016ff007c0c */ /* 0x000fe2000c705670 */
[----:B------:R-:W-:Y:S01]  /*0e10*/  NOP ;  /* 0x0000000000007918 */ /* 0x000fe20000000000 */
[----:B----4-:R-:W-:-:S13]  /*0e20*/  ISETP.NE.AND P1, PT, R0, 0x3, PT ;  /* 0x000000030000780c */ /* 0x010fda0003f25270 */
[----:B------:R-:W-:Y:S05]  /*0e30*/  @P1 BRA `(.L_x_15) ;  /* 0x0000000000341947 */ /* 0x000fea0003800000 */
[----:B--23--:R-:W-:Y:S01]  /*0e40*/  UMOV UR4, 0x400 ;  /* 0x0000040000047882 */ /* 0x00cfe20000000000 */
[----:B------:R-:W-:Y:S01]  /*0e50*/  UMOV UR6, 0x20 ;  /* 0x0000002000067882 */ /* 0x000fe20000000000 */
[----:B------:R-:W-:Y:S02]  /*0e60*/  ULEA UR4, UR55, UR4, 0x18 ;  /* 0x0000000437047291 */ /* 0x000fe4000f8ec0ff */
[----:B------:R-:W-:-:S04]  /*0e70*/  UIADD3 UR6, UPT, UPT, -UR6, 0x100000, URZ ;  /* 0x0010000006067890 */ /* 0x000fc8000fffe1ff */
[----:B------:R-:W-:Y:S02]  /*0e80*/  USHF.L.U32 UR7, UR6, 0xb, URZ ;  /* 0x0000000b06077899 */ /* 0x000fe400080006ff */
[----:B------:R-:W-:Y:S01]  /*0e90*/  USHF.L.U32 UR6, UR6, 0x1, URZ ;  /* 0x0000000106067899 */ /* 0x000fe200080006ff */
[----:B------:R-:W-:Y:S01]  /*0ea0*/  ELECT P1, URZ, PT ;  /* 0x0000000000ff782f */ /* 0x000fe20003820000 */
[----:B------:R-:W2:Y:S10]  /*0eb0*/  FENCE.VIEW.ASYNC.S ;  /* 0x00000000000073c6 */ /* 0x000eb40000000000 */
[----:B--2---:R4:W2:Y:S01]  /*0ec0*/  SYNCS.EXCH.64 URZ, [UR4+0x1b0], UR6 ;  /* 0x0001b00604ff75b2 */ /* 0x0048a20008000100 */
[----:B------:R4:W3:Y:S01]  /*0ed0*/  SYNCS.EXCH.64 URZ, [UR4+0x1c0], UR6 ;  /* 0x0001c00604ff75b2 */ /* 0x0008e20008000100 */
[----:B------:R4:W1:Y:S01]  /*0ee0*/  SYNCS.EXCH.64 URZ, [UR4+0x1b8], UR6 ;  /* 0x0001b80604ff75b2 */ /* 0x0008620008000100 */
[----:B------:R4:W1:Y:S02]  /*0ef0*/  SYNCS.EXCH.64 URZ, [UR4+0x1c8], UR6 ;  /* 0x0001c80604ff75b2 */ /* 0x0008640008000100 */
[----:B----4-:R-:W-:Y:S01]  /*0f00*/  NOP ;  /* 0x0000000000007918 */ /* 0x010fe20000000000 */
.L_x_15:
[----:B------:R-:W-:Y:S01]  /*0f10*/  VOTEU.ALL UP0, P0 ;  /* 0x0000000000ff7886 */ /* 0x000fe20000000000 */
[----:B--23--:R-:W-:Y:S01]  /*0f20*/  UMOV UR4, 0x20 ;  /* 0x0000002000047882 */ /* 0x00cfe20000000000 */
[----:B------:R-:W2:Y:S01]  /*0f30*/  LDCU UR32, c[0x0][0x36c] ;  /* 0x00006d80ff2077ac */ /* 0x000ea20008000800 */
[----:B------:R-:W-:Y:S01]  /*0f40*/  NOP ;  /* 0x0000000000007918 */ /* 0x000fe20000000000 */
[----:B------:R-:W-:Y:S01]  /*0f50*/  LOP3.LUT R0, R59, 0x1f, RZ, 0xc0, !PT ;  /* 0x0000001f3b007812 */ /* 0x000fe200078ec0ff */
[----:B------:R-:W-:Y:S01]  /*0f60*/  @!UP0 UMOV UR6, 0x400 ;  /* 0x0000040000068882 */ /* 0x000fe20000000000 */
[----:B------:R-:W-:-:S04]  /*0f70*/  @!UP0 UIADD3 UR4, UPT, UPT, -UR4, 0x100000, URZ ;  /* 0x0010000004048890 */ /* 0x000fc8000fffe1ff */
[----:B------:R-:W-:Y:S02]  /*0f80*/  @!UP0 USHF.L.U32 UR5, UR4, 0xb, URZ ;  /* 0x0000000b04058899 */ /* 0x000fe400080006ff */
[----:B------:R-:W-:Y:S02]  /*0f90*/  @!UP0 USHF.L.U32 UR4, UR4, 0x1, URZ ;  /* 0x0000000104048899 */ /* 0x000fe400080006ff */
[----:B------:R-:W-:Y:S01]  /*0fa0*/  @!UP0 ULEA UR6, UR55, UR6, 0x18 ;  /* 0x0000000637068291 */ /* 0x000fe2000f8ec0ff */
[----:B------:R-:W-:Y:S01]  /*0fb0*/  VOTEU.ALL UP0, P0 ;  /* 0x0000000000ff7886 */ /* 0x000fe20000000000 */
[----:B------:R-:W-:Y:S02]  /*0fc0*/  UISETP.NE.AND UP6, UPT, UR22, URZ, UPT ;  /* 0x000000ff1600728c */ /* 0x000fe4000bfc5270 */
[----:B--2---:R-:W-:Y:S01]  /*0fd0*/  UISETP.EQ.U32.AND UP1, UPT, UR32, 0x1, UPT ;  /* 0x000000012000788c */ /* 0x004fe2000bf22070 */
[----:B------:R-:W2:Y:S07]  /*0fe0*/  FENCE.VIEW.ASYNC.S ;  /* 0x00000000000073c6 */ /* 0x000eae0000000000 */
[----:B--2---:R2:W3:Y:S01]  /*0ff0*/  @!UP0 SYNCS.EXCH.64 URZ, [UR6+0x1d0], UR4 ;  /* 0x0001d00406ff85b2 */ /* 0x0044e20008000100 */
[----:B------:R-:W-:Y:S05]  /*1000*/  BRA.U !UP1, `(.L_x_16) ;  /* 0x0000000109087547 */ /* 0x000fea000b800000 */
[----:B-1-3--:R-:W-:Y:S01]  /*1010*/  UCGABAR_ARV ;  /* 0x00000000000079c7 */ /* 0x00afe20008000000 */
[----:B------:R-:W-:Y:S05]  /*1020*/  BRA `(.L_x_17) ;  /* 0x0000000000047947 */ /* 0x000fea0003800000 */
.L_x_16:
[----:B-1-3--:R-:W-:Y:S01]  /*1030*/  NOP ;  /* 0x0000000000007918 */ /* 0x00afe20000000000 */
.L_x_17:
[----:B------:R-:W1:Y:S01]  /*1040*/  S2UR UR24, SR_CTAID.X ;  /* 0x00000000001879c3 */ /* 0x000e620000002500 */
[----:B------:R-:W-:-:S05]  /*1050*/  CS2R.32 R53, SR_CgaSize ;  /* 0x0000000000357805 */ /* 0x000fca0000008a00 */
[----:B------:R-:W-:-:S05]  /*1060*/  IMAD R53, R53, -0xa0, RZ ;  /* 0xffffff6035357824 */ /* 0x000fca00078e02ff */
[----:B--2---:R-:W-:-:S14]  /*1070*/  R2UR UR5, R53 ;  /* 0x00000000350572ca */ /* 0x004fdc00000e0000 */
[----:B------:R-:W2:Y:S01]  /*1080*/  LDCU UR5, c[0x0][UR5+0x2b0] ;  /* 0x00005600050577ac */ /* 0x000ea20008000800 */
[----:B------:R-:W-:-:S05]  /*1090*/  CS2R.32 R53, SR_CgaSize ;  /* 0x0000000000357805 */ /* 0x000fca0000008a00 */
[----:B------:R-:W-:-:S05]  /*10a0*/  IMAD R53, R53, -0xa0, RZ ;  /* 0xffffff6035357824 */ /* 0x000fca00078e02ff */
[----:B------:R-:W-:-:S14]  /*10b0*/  R2UR UR4, R53 ;  /* 0x00000000350472ca */ /* 0x000fdc00000e0000 */
[----:B------:R-:W3:Y:S01]  /*10c0*/  LDCU UR4, c[0x0][UR4+0x2b4] ;  /* 0x00005680040477ac */ /* 0x000ee20008000800 */
[----:B------:R-:W4:Y:S01]  /*10d0*/  S2UR UR27, SR_CTAID.Y ;  /* 0x00000000001b79c3 */ /* 0x000f220000002600 */
[----:B------:R-:W-:-:S05]  /*10e0*/  CS2R.32 R53, SR_CgaSize ;  /* 0x0000000000357805 */ /* 0x000fca0000008a00 */
[----:B------:R-:W-:-:S05]  /*10f0*/  IMAD R53, R53, -0xa0, RZ ;  /* 0xffffff6035357824 */ /* 0x000fca00078e02ff */
[----:B------:R-:W-:-:S14]  /*1100*/  R2UR UR8, R53 ;  /* 0x00000000350872ca */ /* 0x000fdc00000e0000 */
[----:B------:R-:W3:Y:S01]  /*1110*/  LDCU UR8, c[0x0][UR8+0x2a0] ;  /* 0x00005400080877ac */ /* 0x000ee20008000800 */
[----:B------:R-:W-:-:S05]  /*1120*/  CS2R.32 R53, SR_CgaSize ;  /* 0x0000000000357805 */ /* 0x000fca0000008a00 */
[----:B------:R-:W-:-:S05]  /*1130*/  IMAD R53, R53, -0xa0, RZ ;  /* 0xffffff6035357824 */ /* 0x000fca00078e02ff */
[----:B------:R-:W-:-:S14]  /*1140*/  R2UR UR9, R53 ;  /* 0x00000000350972ca */ /* 0x000fdc00000e0000 */
[----:B------:R-:W3:Y:S01]  /*1150*/  LDCU UR9, c[0x0][UR9+0x2a4] ;  /* 0x00005480090977ac */ /* 0x000ee20008000800 */
[----:B------:R-:W-:Y:S02]  /*1160*/  ULOP3.LUT UR7, UR55, 0x3, URZ, 0xc0, !UPT ;  /* 0x0000000337077892 */ /* 0x000fe4000f8ec0ff */
[----:B------:R-:W-:Y:S02]  /*1170*/  USHF.R.U32.HI UR12, URZ, 0x1, UR55 ;  /* 0x00000001ff0c7899 */ /* 0x000fe40008011637 */
[----:B------:R-:W-:Y:S02]  /*1180*/  UISETP.GT.U32.AND UP1, UPT, UR7, 0xffff, UPT ;  /* 0x0000ffff0700788c */ /* 0x000fe4000bf24070 */
[----:B------:R-:W-:Y:S01]  /*1190*/  USHF.R.U32.HI UR11, URZ, 0x2, UR55 ;  /* 0x00000002ff0b7899 */ /* 0x000fe20008011637 */
[----:B-1----:R-:W-:Y:S01]  /*11a0*/  I2FP.F32.U32 R3, UR24 ;  /* 0x0000001800037c45 */ /* 0x002fe20008201000 */
[----:B------:R-:W-:Y:S01]  /*11b0*/  USHF.L.U32 UR41, UR55, 0x9, URZ ;  /* 0x0000000937297899 */ /* 0x000fe200080006ff */
[----:B------:R-:W1:Y:S03]  /*11c0*/  LDCU UR23, c[0x0][0xb24] ;  /* 0x00016480ff1777ac */ /* 0x000e660008000800 */
[----:B--2---:R-:W-:Y:S01]  /*11d0*/  FMUL R3, R3, UR5 ;  /* 0x0000000503037c20 */ /* 0x004fe20008400000 */
[----:B------:R-:W2:Y:S01]  /*11e0*/  LDCU UR42, c[0x0][0xb24] ;  /* 0x00016480ff2a77ac */ /* 0x000ea20008000800 */
[----:B----4-:R-:W-:-:S04]  /*11f0*/  I2FP.F32.U32 R2, UR27 ;  /* 0x0000001b00027c45 */ /* 0x010fc80008201000 */
[----:B------:R-:W4:Y:S01]  /*1200*/  F2I.U32.TRUNC.NTZ R3, R3 ;  /* 0x0000000300037305 */ /* 0x000f22000020f000 */
[----:B------:R-:W1:Y:S01]  /*1210*/  LDCU UR29, c[0x0][0xb30] ;  /* 0x00016600ff1d77ac */ /* 0x000e620008000800 */
[----:B---3--:R-:W-:Y:S01]  /*1220*/  FMUL R2, R2, UR4 ;  /* 0x0000000402027c20 */ /* 0x008fe20008400000 */
[----:B------:R-:W-:Y:S01]  /*1230*/  ULOP3.LUT UR4, UR55, 0x4, URZ, 0xc0, !UPT ;  /* 0x0000000437047892 */ /* 0x000fe2000f8ec0ff */
[----:B------:R-:W-:-:S04]  /*1240*/  UMOV UR13, 0x11 ;  /* 0x00000011000d7882 */ /* 0x000fc80000000000 */
[----:B------:R-:W3:Y:S01]  /*1250*/  F2I.U32.TRUNC.NTZ R2, R2 ;  /* 0x0000000200027305 */ /* 0x000ee2000020f000 */
[----:B------:R-:W-:Y:S01]  /*1260*/  ULOP3.LUT UR4, UR4, 0x1, UR55, 0xf8, !UPT ;  /* 0x0000000104047892 */ /* 0x000fe2000f8ef837 */
[----:B------:R-:W-:Y:S01]  /*1270*/  UMOV UR14, 0x5 ;  /* 0x00000005000e7882 */ /* 0x000fe20000000000 */
[----:B------:R-:W-:Y:S02]  /*1280*/  USEL UR26, UR7, 0xffff, !UP1 ;  /* 0x0000ffff071a7887 */ /* 0x000fe4000c800000 */
[----:B------:R-:W-:Y:S01]  /*1290*/  UISETP.GT.U32.AND UP0, UPT, UR4, 0xffff, UPT ;  /* 0x0000ffff0400788c */ /* 0x000fe2000bf04070 */
[----:B----4-:R-:W-:Y:S02]  /*12a0*/  R2UR UR5, R3 ;  /* 0x00000000030572ca */ /* 0x010fe400000e0000 */
[----:B------:R-:W-:Y:S01]  /*12b0*/  PRMT R3, RZ, 0x7610, R3 ;  /* 0x00007610ff037816 */ /* 0x000fe20000000003 */
[----:B------:R-:W-:Y:S01]  /*12c0*/  USEL UR25, UR4, 0xffff, !UP0 ;  /* 0x0000ffff04197887 */ /* 0x000fe2000c000000 */
[----:B---3--:R-:W-:-:S02]  /*12d0*/  R2UR UR6, R2 ;  /* 0x00000000020672ca */ /* 0x008fc400000e0000 */
[----:B------:R-:W-:-:S07]  /*12e0*/  PRMT R2, RZ, 0x7610, R2 ;  /* 0x00007610ff027816 */ /* 0x000fce0000000002 */
[----:B------:R-:W-:-:S04]  /*12f0*/  UIADD3 UR5, UPT, UPT, -UR5, URZ, URZ ;  /* 0x000000ff05057290 */ /* 0x000fc8000fffe1ff */
[----:B------:R-:W-:Y:S02]  /*1300*/  UIMAD UR5, UR8, UR5, UR24 ;  /* 0x00000005080572a4 */ /* 0x000fe4000f8e0218 */
[----:B------:R-:W-:-:S04]  /*1310*/  UIADD3 UR4, UPT, UPT, -UR6, URZ, URZ ;  /* 0x000000ff06047290 */ /* 0x000fc8000fffe1ff */
[----:B------:R-:W-:Y:S01]  /*1320*/  IMAD.U32 R53, RZ, RZ, UR5 ;  /* 0x00000005ff357e24 */ /* 0x000fe2000f8e00ff */
[----:B------:R-:W-:-:S06]  /*1330*/  UIMAD UR4, UR9, UR4, UR27 ;  /* 0x00000004090472a4 */ /* 0x000fcc000f8e021b */
[----:B------:R-:W-:Y:S01]  /*1340*/  IMAD.U32 R52, RZ, RZ, UR4 ;  /* 0x00000004ff347e24 */ /* 0x000fe2000f8e00ff */
[----:B-12---:R-:W-:Y:S06]  /*1350*/  BRA.U UP6, `(.L_x_18) ;  /* 0x00000001066c7547 */ /* 0x006fec000b800000 */
[----:B------:R-:W-:Y:S02]  /*1360*/  R2UR UR15, R52 ;  /* 0x00000000340f72ca */ /* 0x000fe400000e0000 */
[----:B------:R-:W-:-:S11]  /*1370*/  R2UR UR5, R53 ;  /* 0x00000000350572ca */ /* 0x000fd600000e0000 */
[----:B------:R-:W-:Y:S02]  /*1380*/  UISETP.NE.AND UP0, UPT, UR15, URZ, UPT ;  /* 0x000000ff0f00728c */ /* 0x000fe4000bf05270 */
[----:B------:R-:W-:Y:S02]  /*1390*/  UISETP.NE.AND UP2, UPT, UR15, 0x1, UPT ;  /* 0x000000010f00788c */ /* 0x000fe4000bf45270 */
[----:B------:R-:W-:Y:S02]  /*13a0*/  ULOP3.LUT UR4, UR5, 0x2, URZ, 0x3c, !UPT ;  /* 0x0000000205047892 */ /* 0x000fe4000f8e3cff */
[----:B------:R-:W-:Y:S02]  /*13b0*/  UISETP.GT.U32.AND UP4, UPT, UR5, 0x1, UP0 ;  /* 0x000000010500788c */ /* 0x000fe40008784070 */
[----:B------:R-:W-:Y:S02]  /*13c0*/  UISETP.GT.U32.AND UP3, UPT, UR5, 0x1, UP2 ;  /* 0x000000010500788c */ /* 0x000fe40009764070 */
[----:B------:R-:W-:-:S02]  /*13d0*/  UISETP.GT.U32.AND UP1, UPT, UR4, 0x1, UP0 ;  /* 0x000000010400788c */ /* 0x000fc40008724070 */
[----:B------:R-:W-:Y:S02]  /*13e0*/  ULOP3.LUT UR10, UR5, 0xfffffffe, URZ, 0xc0, !UPT ;  /* 0xfffffffe050a7892 */ /* 0x000fe4000f8ec0ff */
[----:B------:R-:W-:Y:S02]  /*13f0*/  UISETP.GT.U32.AND UP0, UPT, UR4, 0x1, UP2 ;  /* 0x000000010400788c */ /* 0x000fe40009704070 */
[----:B------:R-:W-:Y:S02]  /*1400*/  USEL UR6, URZ, 0x1, UP4 ;  /* 0x00000001ff067887 */ /* 0x000fe4000a000000 */
[----:B------:R-:W-:Y:S02]  /*1410*/  USEL UR5, URZ, 0x10, UP3 ;  /* 0x00000010ff057887 */ /* 0x000fe40009800000 */
[----:B------:R-:W-:Y:S02]  /*1420*/  USEL UR4, URZ, 0x2, UP4 ;  /* 0x00000002ff047887 */ /* 0x000fe4000a000000 */
[----:B------:R-:W-:-:S02]  /*1430*/  USEL UR9, URZ, 0x20, UP3 ;  /* 0x00000020ff097887 */ /* 0x000fc40009800000 */
[----:B------:R-:W-:Y:S02]  /*1440*/  USEL UR8, URZ, 0x4, UP1 ;  /* 0x00000004ff087887 */ /* 0x000fe40008800000 */
[----:B------:R-:W-:Y:S02]  /*1450*/  UIADD3 UR4, UPT, UPT, UR4, UR5, UR6 ;  /* 0x0000000504047290 */ /* 0x000fe4000fffe006 */
[----:B------:R-:W-:Y:S02]  /*1460*/  USEL UR6, URZ, 0x8, UP1 ;  /* 0x00000008ff067887 */ /* 0x000fe40008800000 */
[----:B------:R-:W-:Y:S02]  /*1470*/  USEL UR7, URZ, 0x40, UP0 ;  /* 0x00000040ff077887 */ /* 0x000fe40008000000 */
[----:B------:R-:W-:Y:S02]  /*1480*/  UIADD3 UR5, UPT, UPT, UR8, UR9, UR4 ;  /* 0x0000000908057290 */ /* 0x000fe4000fffe004 */
[----:B------:R-:W-:-:S02]  /*1490*/  ULEA UR4, UR15, UR10, 0x2 ;  /* 0x0000000a0f047291 */ /* 0x000fc4000f8e10ff */
[----:B------:R-:W-:Y:S02]  /*14a0*/  USEL UR8, URZ, 0x80, UP0 ;  /* 0x00000080ff087887 */ /* 0x000fe40008000000 */
[----:B------:R-:W-:-:S03]  /*14b0*/  UIADD3 UR5, UPT, UPT, UR6, UR7, UR5 ;  /* 0x0000000706057290 */ /* 0x000fc6000fffe005 */
[----:B------:R-:W-:Y:S01]  /*14c0*/  UMOV UR6, 0x3 ;  /* 0x0000000300067882 */ /* 0x000fe20000000000 */
[----:B------:R-:W-:Y:S02]  /*14d0*/  UIADD3 UR5, UPT, UPT, UR5, UR8, URZ ;  /* 0x0000000805057290 */ /* 0x000fe4000fffe0ff */
[----:B------:R-:W-:-:S04]  /*14e0*/  USHF.L.U32 UR4, UR6, UR4, URZ ;  /* 0x0000000406047299 */ /* 0x000fc800080006ff */
[----:B------:R-:W-:Y:S02]  /*14f0*/  IMAD.U32 R3, RZ, RZ, UR5 ;  /* 0x00000005ff037e24 */ /* 0x000fe4000f8e00ff */
[----:B------:R-:W-:-:S07]  /*1500*/  IMAD.U32 R2, RZ, RZ, UR4 ;  /* 0x00000004ff027e24 */ /* 0x000fce000f8e00ff */
.L_x_18:
[----:B------:R-:W1:Y:S01]  /*1510*/  S2UR UR36, SR_CTAID.Z ;  /* 0x00000000002479c3 */ /* 0x000e620000002700 */
[----:B------:R-:W-:Y:S02]  /*1520*/  UISETP.GE.AND UP0, UPT, UR23, 0x1, UPT ;  /* 0x000000011700788c */ /* 0x000fe4000bf06270 */
[----:B------:R-:W-:Y:S02]  /*1530*/  ULOP3.LUT UR26, UR26, 0xffff, URZ, 0xc0, !UPT ;  /* 0x0000ffff1a1a7892 */ /* 0x000fe4000f8ec0ff */
[----:B------:R-:W-:Y:S02]  /*1540*/  ULOP3.LUT UR25, UR25, 0xffff, URZ, 0xc0, !UPT ;  /* 0x0000ffff19197892 */ /* 0x000fe4000f8ec0ff */
[----:B------:R-:W-:Y:S02]  /*1550*/  UISETP.NE.AND UP3, UPT, UR22, 0x2, UPT ;  /* 0x000000021600788c */ /* 0x000fe4000bf65270 */
[----:B------:R-:W-:Y:S02]  /*1560*/  ULOP3.LUT UR49, UR12, 0x1, URZ, 0xc0, !UPT ;  /* 0x000000010c317892 */ /* 0x000fe4000f8ec0ff */
[----:B------:R-:W-:-:S02]  /*1570*/  ULOP3.LUT UR31, UR11, 0x1, URZ, 0xc0, !UPT ;  /* 0x000000010b1f7892 */ /* 0x000fc4000f8ec0ff */
[----:B------:R-:W-:Y:S02]  /*1580*/  ULOP3.LUT UR38, UR41, 0x800, URZ, 0xc0, !UPT ;  /* 0x0000080029267892 */ /* 0x000fe4000f8ec0ff */
[----:B------:R-:W-:Y:S02]  /*1590*/  ULOP3.LUT UR30, UR41, 0x400, URZ, 0xc0, !UPT ;  /* 0x00000400291e7892 */ /* 0x000fe4000f8ec0ff */
[----:B------:R-:W-:Y:S02]  /*15a0*/  USHF.L.U32 UR26, UR13, UR26, URZ ;  /* 0x0000001a0d1a7299 */ /* 0x000fe400080006ff */
[----:B------:R-:W-:Y:S01]  /*15b0*/  USHF.L.U32 UR25, UR14, UR25, URZ ;  /* 0x000000190e197299 */ /* 0x000fe200080006ff */
[----:B------:R-:W-:Y:S01]  /*15c0*/  UMOV UR20, UR24 ;  /* 0x0000001800147c82 */ /* 0x000fe20008000000 */
[----:B------:R-:W-:Y:S10]  /*15d0*/  BRA.U !UP0, `(.L_x_19) ;  /* 0x0000000108d47547 */ /* 0x000ff4000b800000 */
[----:B------:R-:W2:Y:S01]  /*15e0*/  LDCU.128 UR12, c[0x0][0xb10] ;  /* 0x00016200ff0c77ac */ /* 0x000ea20008000c00 */
[----:B------:R-:W3:Y:S01]  /*15f0*/  LDCU UR6, c[0x0][0x370] ;  /* 0x00006e00ff0677ac */ /* 0x000ee20008000800 */
[----:B------:R-:W4:Y:S01]  /*1600*/  LDCU UR5, c[0x0][0x374] ;  /* 0x00006e80ff0577ac */ /* 0x000f220008000800 */
[----:B------:R-:W1:Y:S01]  /*1610*/  LDCU UR28, c[0x0][0xb0c] ;  /* 0x00016180ff1c77ac */ /* 0x000e620008000800 */
[----:B------:R-:W1:Y:S01]  /*1620*/  LDCU UR4, c[0x0][0xb20] ;  /* 0x00016400ff0477ac */ /* 0x000e620008000800 */
[----:B------:R-:W1:Y:S01]  /*1630*/  LDCU.64 UR8, c[0x0][0xb28] ;  /* 0x00016500ff0877ac */ /* 0x000e620008000a00 */
[----:B--2---:R-:W-:Y:S02]  /*1640*/  UISETP.NE.AND UP0, UPT, UR14, 0x1, UPT ;  /* 0x000000010e00788c */ /* 0x004fe4000bf05270 */
[----:B----4-:R-:W-:Y:S02]  /*1650*/  UIMAD.WIDE.U32 UR10, UR5, UR15, URZ ;  /* 0x0000000f050a72a5 */ /* 0x010fe4000f8e00ff */
[----:B---3--:R-:W-:-:S02]  /*1660*/  UIMAD.WIDE.U32 UR18, UR6, UR12, URZ ;  /* 0x0000000c061272a5 */ /* 0x008fc4000f8e00ff */
[----:B-1----:R-:W-:Y:S02]  /*1670*/  UISETP.NE.AND UP1, UPT, UR28, 0x1, UPT ;  /* 0x000000011c00788c */ /* 0x002fe4000bf25270 */
[----:B------:R-:W-:Y:S01]  /*1680*/  UISETP.NE.AND UP2, UPT, UR23, 0x1, UPT ;  /* 0x000000011700788c */ /* 0x000fe2000bf45270 */
[----:B------:R-:W-:Y:S02]  /*1690*/  UMOV UR10, UR11 ;  /* 0x0000000b000a7c82 */ /* 0x000fe40008000000 */
[----:B------:R-:W-:Y:S01]  /*16a0*/  UMOV UR18, UR19 ;  /* 0x0000001300127c82 */ /* 0x000fe20008000000 */
[----:B------:R-:W-:Y:S02]  /*16b0*/  @UP0 USHF.R.U32.HI UR5, URZ, UR4, UR10 ;  /* 0x00000004ff050299 */ /* 0x000fe4000801160a */
[----:B------:R-:W-:Y:S02]  /*16c0*/  UIMAD.WIDE.U32 UR20, UR27, UR15, URZ ;  /* 0x0000000f1b1472a5 */ /* 0x000fe4000f8e00ff */
[----:B------:R-:W-:-:S02]  /*16d0*/  UIMAD.WIDE.U32 UR10, UR5, UR8, URZ ;  /* 0x00000008050a72a5 */ /* 0x000fc4000f8e00ff */
[----:B------:R-:W-:Y:S02]  /*16e0*/  @UP1 USHF.R.U32.HI UR6, URZ, UR13, UR18 ;  /* 0x0000000dff061299 */ /* 0x000fe40008011612 */
[----:B------:R-:W-:Y:S02]  /*16f0*/  UIMAD.WIDE.U32 UR16, UR24, UR12, URZ ;  /* 0x0000000c181072a5 */ /* 0x000fe4000f8e00ff */
[----:B------:R-:W-:Y:S01]  /*1700*/  UIMAD.WIDE.U32 UR18, UR6, UR8, URZ ;  /* 0x00000008061272a5 */ /* 0x000fe2000f8e00ff */
[----:B------:R-:W-:Y:S01]  /*1710*/  UMOV UR20, UR21 ;  /* 0x0000001500147c82 */ /* 0x000fe20008000000 */
[----:B------:R-:W-:Y:S01]  /*1720*/  UMOV UR10, UR11 ;  /* 0x0000000b000a7c82 */ /* 0x000fe20008000000 */
[----:B------:R-:W-:Y:S02]  /*1730*/  USHF.R.U32.HI UR20, URZ, UR4, UR20 ;  /* 0x00000004ff147299 */ /* 0x000fe40008011614 */
[----:B------:R-:W-:Y:S02]  /*1740*/  @UP2 USHF.R.U32.HI UR5, URZ, UR9, UR10 ;  /* 0x00000009ff052299 */ /* 0x000fe4000801160a */
[----:B------:R-:W-:Y:S01]  /*1750*/  UMOV UR7, UR19 ;  /* 0x0000001300077c82 */ /* 0x000fe20008000000 */
[----:B------:R-:W-:Y:S01]  /*1760*/  UMOV UR16, UR17 ;  /* 0x0000001100107c82 */ /* 0x000fe20008000000 */
[----:B------:R-:W-:-:S02]  /*1770*/  @UP2 USHF.R.U32.HI UR6, URZ, UR9, UR7 ;  /* 0x00000009ff062299 */ /* 0x000fc40008011607 */
[----:B------:R-:W-:Y:S02]  /*1780*/  USHF.R.U32.HI UR16, URZ, UR13, UR16 ;  /* 0x0000000dff107299 */ /* 0x000fe40008011610 */
[----:B------:R-:W-:Y:S02]  /*1790*/  USEL UR4, UR27, UR20, !UP0 ;  /* 0x000000141b047287 */ /* 0x000fe4000c000000 */
[----:B------:R-:W-:Y:S02]  /*17a0*/  UIMAD UR7, UR5, UR23, URZ ;  /* 0x00000017050772a4 */ /* 0x000fe4000f8e02ff */
[----:B------:R-:W-:Y:S02]  /*17b0*/  USEL UR5, UR24, UR16, !UP1 ;  /* 0x0000001018057287 */ /* 0x000fe4000c800000 */
[----:B------:R-:W-:Y:S02]  /*17c0*/  UIMAD UR12, UR6, UR23, URZ ;  /* 0x00000017060c72a4 */ /* 0x000fe4000f8e02ff */
[----:B------:R-:W-:-:S02]  /*17d0*/  UISETP.GE.AND UP0, UPT, UR4, UR7, UPT ;  /* 0x000000070400728c */ /* 0x000fc4000bf06270 */
[----:B------:R-:W-:Y:S02]  /*17e0*/  UIMAD.WIDE.U32 UR10, UR4, UR8, URZ ;  /* 0x00000008040a72a5 */ /* 0x000fe4000f8e00ff */
[----:B------:R-:W-:Y:S02]  /*17f0*/  UISETP.GE.OR UP0, UPT, UR5, UR12, UP0 ;  /* 0x0000000c0500728c */ /* 0x000fe40008706670 */
[----:B------:R-:W-:Y:S02]  /*1800*/  UIMAD.WIDE.U32 UR12, UR5, UR8, URZ ;  /* 0x00000008050c72a5 */ /* 0x000fe4000f8e00ff */
[----:B------:R-:W-:Y:S01]  /*1810*/  UIADD3 UR10, UPT, UPT, -UR4, URZ, URZ ;  /* 0x000000ff040a7290 */ /* 0x000fe2000fffe1ff */
[----:B------:R-:W-:Y:S01]  /*1820*/  UMOV UR8, UR11 ;  /* 0x0000000b00087c82 */ /* 0x000fe20008000000 */
[----:B------:R-:W-:Y:S02]  /*1830*/  UIADD3 UR20, UPT, UPT, -UR5, URZ, URZ ;  /* 0x000000ff05147290 */ /* 0x000fe4000fffe1ff */
[----:B------:R-:W-:-:S03]  /*1840*/  USHF.R.U32.HI UR8, URZ, UR9, UR8 ;  /* 0x00000009ff087299 */ /* 0x000fc60008011608 */
[----:B------:R-:W-:Y:S01]  /*1850*/  @!UP0 UMOV UR7, UR13 ;  /* 0x0000000d00078c82 */ /* 0x000fe20008000000 */
[----:B------:R-:W-:Y:S02]  /*1860*/  UIMAD UR27, UR14, UR10, UR27 ;  /* 0x0000000a0e1b72a4 */ /* 0x000fe4000f8e021b */
[----:B------:R-:W-:Y:S02]  /*1870*/  USEL UR8, UR4, UR8, !UP2 ;  /* 0x0000000804087287 */ /* 0x000fe4000d000000 */
[----:B------:R-:W-:Y:S02]  /*1880*/  @!UP0 USHF.R.U32.HI UR7, URZ, UR9, UR7 ;  /* 0x00000009ff078299 */ /* 0x000fe40008011607 */
[----:B------:R-:W-:Y:S02]  /*1890*/  UIADD3 UR9, UPT, UPT, -UR8, URZ, URZ ;  /* 0x000000ff08097290 */ /* 0x000fe4000fffe1ff */
[----:B------:R-:W-:Y:S02]  /*18a0*/  @!UP0 USEL UR7, UR5, UR7, !UP2 ;  /* 0x0000000705078287 */ /* 0x000fe4000d000000 */
[----:B------:R-:W-:-:S02]  /*18b0*/  UIMAD UR9, UR23, UR9, UR4 ;  /* 0x00000009170972a4 */ /* 0x000fc4000f8e0204 */
[----:B------:R-:W-:Y:S02]  /*18c0*/  @!UP0 UIADD3 UR8, UPT, UPT, UR8, -UR7, URZ ;  /* 0x8000000708088290 */ /* 0x000fe4000fffe0ff */
[----:B------:R-:W-:Y:S02]  /*18d0*/  @!UP0 UIMAD UR6, UR9, UR6, UR7 ;  /* 0x00000006090682a4 */ /* 0x000fe4000f8e0207 */
[----:B------:R-:W-:Y:S02]  /*18e0*/  @!UP0 UIMAD UR4, UR8, UR23, UR5 ;  /* 0x00000017080482a4 */ /* 0x000fe4000f8e0205 */
[----:B------:R-:W-:Y:S02]  /*18f0*/  UIMAD UR20, UR28, UR20, UR24 ;  /* 0x000000141c1472a4 */ /* 0x000fe4000f8e0218 */
[----:B------:R-:W-:Y:S01]  /*1900*/  UIMAD UR27, UR4, UR14, UR27 ;  /* 0x0000000e041b72a4 */ /* 0x000fe2000f8e021b */
[----:B------:R-:W-:Y:S02]  /*1910*/  @!UP0 UMOV UR5, UR6 ;  /* 0x0000000600058c82 */ /* 0x000fe40008000000 */
[----:B------:R-:W-:-:S12]  /*1920*/  UIMAD UR20, UR5, UR28, UR20 ;  /* 0x0000001c051472a4 */ /* 0x000fd8000f8e0214 */
.L_x_19:
[----:B------:R-:W-:-:S09]  /*1930*/  UISETP.NE.AND UP0, UPT, UR29, 0x1, UPT ;  /* 0x000000011d00788c */ /* 0x000fd2000bf05270 */
[----:B------:R-:W-:Y:S05]  /*1940*/  BRA.U UP0, `(.L_x_20) ;  /* 0x0000000100447547 */ /* 0x000fea000b800000 */
[----:B------:R-:W2:Y:S01]  /*1950*/  LDCU.128 UR8, c[0x0][0xb10] ;  /* 0x00016200ff0877ac */ /* 0x000ea20008000c00 */
[----:B------:R-:W3:Y:S01]  /*1960*/  LDCU UR12, c[0x0][0xb0c] ;  /* 0x00016180ff0c77ac */ /* 0x000ee20008000800 */
[----:B------:R-:W4:Y:S01]  /*1970*/  LDCU UR13, c[0x0][0xb20] ;  /* 0x00016400ff0d77ac */ /* 0x000f220008000800 */
[----:B--2---:R-:W-:Y:S02]  /*1980*/  UIMAD.WIDE.U32 UR6, UR20, UR8, URZ ;  /* 0x00000008140672a5 */ /* 0x004fe4000f8e00ff */
[----:B------:R-:W-:Y:S02]  /*1990*/  UIMAD.WIDE.U32 UR4, UR27, UR11, URZ ;  /* 0x0000000b1b0472a5 */ /* 0x000fe4000f8e00ff */
[----:B---3--:R-:W-:Y:S02]  /*19a0*/  UISETP.NE.AND UP1, UPT, UR12, 0x1, UPT ;  /* 0x000000010c00788c */ /* 0x008fe4000bf25270 */
[----:B------:R-:W-:Y:S01]  /*19b0*/  UISETP.NE.AND UP0, UPT, UR10, 0x1, UPT ;  /* 0x000000010a00788c */ /* 0x000fe2000bf05270 */
[----:B------:R-:W-:-:S02]  /*19c0*/  UMOV UR6, UR7 ;  /* 0x0000000700067c82 */ /* 0x000fc40008000000 */
[----:B------:R-:W-:Y:S01]  /*19d0*/  UMOV UR4, UR5 ;  /* 0x0000000500047c82 */ /* 0x000fe20008000000 */
[----:B------:R-:W-:Y:S02]  /*19e0*/  USHF.R.U32.HI UR9, URZ, UR9, UR6 ;  /* 0x00000009ff097299 */ /* 0x000fe40008011606 */
[----:B----4-:R-:W-:Y:S02]  /*19f0*/  USHF.R.U32.HI UR4, URZ, UR13, UR4 ;  /* 0x0000000dff047299 */ /* 0x010fe40008011604 */
[----:B------:R-:W-:Y:S02]  /*1a00*/  USEL UR5, UR20, UR9, !UP1 ;  /* 0x0000000914057287 */ /* 0x000fe4000c800000 */
[----:B------:R-:W-:-:S04]  /*1a10*/  USEL UR4, UR27, UR4, !UP0 ;  /* 0x000000041b047287 */ /* 0x000fc8000c000000 */
[----:B------:R-:W-:Y:S02]  /*1a20*/  UIADD3 UR6, UPT, UPT, -UR4, UR5, URZ ;  /* 0x0000000504067290 */ /* 0x000fe4000fffe1ff */
[----:B------:R-:W-:Y:S02]  /*1a30*/  UIADD3 UR4, UPT, UPT, UR4, -UR5, URZ ;  /* 0x8000000504047290 */ /* 0x000fe4000fffe0ff */
[----:B------:R-:W-:Y:S02]  /*1a40*/  UIMAD UR27, UR6, UR10, UR27 ;  /* 0x0000000a061b72a4 */ /* 0x000fe4000f8e021b */
[----:B------:R-:W-:-:S12]  /*1a50*/  UIMAD UR20, UR4, UR12, UR20 ;  /* 0x0000000c041472a4 */ /* 0x000fd8000f8e0214 */
.L_x_20:
[----:B------:R-:W-:-:S09]  /*1a60*/  UISETP.EQ.U32.AND UP0, UPT, UR32, 0x1, UPT ;  /* 0x000000012000788c */ /* 0x000fd2000bf02070 */
[----:B------:R-:W-:Y:S05]  /*1a70*/  BRA.U !UP0, `(.L_x_21) ;  /* 0x00000001080c7547 */ /* 0x000fea000b800000 */
[----:B------:R-:W-:Y:S01]  /*1a80*/  UCGABAR_WAIT ;  /* 0x0000000000007dc7 */ /* 0x000fe20008000000 */
[----:B------:R-:W-:Y:S01]  /*1a90*/  CCTL.IVALL ;  /* 0x00000000ff00798f */ /* 0x000fe20002000000 */
[----:B------:R-:W-:Y:S05]  /*1aa0*/  BRA `(.L_x_22) ;  /* 0x0000000000047947 */ /* 0x000fea0003800000 */
.L_x_21:
[----:B------:R-:W-:Y:S06]  /*1ab0*/  BAR.SYNC.DEFER_BLOCKING 0x0 ;  /* 0x0000000000007b1d */ /* 0x000fec0000010000 */
.L_x_22:
[----:B------:R-:W-:Y:S05]  /*1ac0*/  BRA.U UP3, `(.L_x_23) ;  /* 0x0000001903d07547 */ /* 0x000fea000b800000 */
[----:B------:R-:W2:Y:S01]  /*1ad0*/  LDCU UR7, c[0x0][0x38c] ;  /* 0x00007180ff0777ac */ /* 0x000ea20008000800 */
[----:B------:R-:W-:Y:S01]  /*1ae0*/  PLOP3.LUT P1, PT, PT, PT, UP5, 0x80, 0x8 ;  /* 0x000000000008781c */ /* 0x000fe20003f2f058 */
[----:B------:R-:W-:Y:S01]  /*1af0*/  IMAD.MOV.U32 R12, RZ, RZ, 0x1 ;  /* 0x00000001ff0c7424 */ /* 0x000fe200078e00ff */
[----:B------:R-:W-:Y:S01]  /*1b00*/  ISETP.NE.AND P2, PT, R0, RZ, P3 ;  /* 0x000000ff0000720c */ /* 0x000fe20001f45270 */
[----:B------:R-:W-:Y:S01]  /*1b10*/  UISETP.NE.AND UP0, UPT, UR22, URZ, UPT ;  /* 0x000000ff1600728c */ /* 0x000fe2000bf05270 */
[----:B------:R-:W-:Y:S01]  /*1b20*/  PLOP3.LUT P1, PT, P1, PT, PT, 0x8, 0x80 ;  /* 0x000000000080781c */ /* 0x000fe20000f2e170 */
[----:B------:R-:W-:Y:S01]  /*1b30*/  USHF.L.U32 UR6, UR24, 0x5, URZ ;  /* 0x0000000518067899 */ /* 0x000fe200080006ff */
[----:B------:R-:W-:Y:S01]  /*1b40*/  CS2R R10, SRZ ;  /* 0x00000000000a7805 */ /* 0x000fe2000001ff00 */
[----:B------:R-:W-:Y:S01]  /*1b50*/  USHF.L.U32 UR48, UR24, 0x6, URZ ;  /* 0x0000000618307899 */ /* 0x000fe200080006ff */
[----:B------:R-:W-:Y:S01]  /*1b60*/  IMAD.MOV.U32 R9, RZ, RZ, RZ ;  /* 0x000000ffff097224 */ /* 0x000fe200078e00ff */
[----:B------:R-:W-:Y:S01]  /*1b70*/  USEL UR24, UR40, 0x2, UP0 ;  /* 0x0000000228187887 */ /* 0x000fe20008000000 */
[----:B------:R-:W-:Y:S01]  /*1b80*/  IMAD.MOV.U32 R8, RZ, RZ, 0x1 ;  /* 0x00000001ff087424 */ /* 0x000fe200078e00ff */
[----:B------:R-:W-:Y:S01]  /*1b90*/  UMOV UR21, 0x400 ;  /* 0x0000040000157882 */ /* 0x000fe20000000000 */
[----:B------:R-:W-:-:S02]  /*1ba0*/  ULOP3.LUT UR48, UR48, 0x40, URZ, 0xc0, !UPT ;  /* 0x0000004030307892 */ /* 0x000fc4000f8ec0ff */
[----:B------:R-:W-:Y:S01]  /*1bb0*/  ULEA UR21, UR55, UR21, 0x18 ;  /* 0x0000001537157291 */ /* 0x000fe2000f8ec0ff */
[----:B------:R-:W3:Y:S01]  /*1bc0*/  LDCU UR44, c[0x0][0x370] ;  /* 0x00006e00ff2c77ac */ /* 0x000ee20008000800 */
[----:B--2---:R-:W-:Y:S02]  /*1bd0*/  UIADD3 UR5, UPT, UPT, UR7, 0x3f, URZ ;  /* 0x0000003f07057890 */ /* 0x004fe4000fffe0ff */
[----:B------:R-:W-:Y:S02]  /*1be0*/  UIADD3 UR51, UPT, UPT, UR7, 0x7e, URZ ;  /* 0x0000007e07337890 */ /* 0x000fe4000fffe0ff */
[----:B------:R-:W-:Y:S02]  /*1bf0*/  USHF.R.S32.HI UR4, URZ, 0x1f, UR5 ;  /* 0x0000001fff047899 */ /* 0x000fe40008011405 */
[----:B------:R-:W-:Y:S02]  /*1c00*/  UIADD3 UR7, UPT, UPT, UR7, -0x1, URZ ;  /* 0xffffffff07077890 */ /* 0x000fe4000fffe0ff */
[----:B------:R-:W-:-:S02]  /*1c10*/  ULEA.HI UR4, UR4, UR5, URZ, 0x6 ;  /* 0x0000000504047291 */ /* 0x000fc4000f8f30ff */
[----:B------:R-:W-:Y:S02]  /*1c20*/  UISETP.GE.U32.AND UP1, UPT, UR7, -0x7f, UPT ;  /* 0xffffff810700788c */ /* 0x000fe4000bf26070 */
[----:B------:R-:W-:Y:S02]  /*1c30*/  USHF.R.S32.HI UR46, URZ, 0x6, UR4 ;  /* 0x00000006ff2e7899 */ /* 0x000fe40008011404 */
[----:B------:R-:W-:Y:S02]  /*1c40*/  ULOP3.LUT UR5, UR6, 0x20, URZ, 0xc0, !UPT ;  /* 0x0000002006057892 */ /* 0x000fe4000f8ec0ff */
[----:B------:R-:W-:Y:S02]  /*1c50*/  UISETP.LT.U32.AND UP0, UPT, UR46, 0x11, UPT ;  /* 0x000000112e00788c */ /* 0x000fe4000bf01070 */
[----:B------:R-:W-:Y:S02]  /*1c60*/  ULEA UR38, UR38, UR21, 0x1 ;  /* 0x0000001526267291 */ /* 0x000fe4000f8e08ff */
[----:B------:R-:W-:-:S02]  /*1c70*/  USEL UR45, UR46, 0x11, UP0 ;  /* 0x000000112e2d7887 */ /* 0x000fc40008000000 */
[----:B------:R-:W-:Y:S02]  /*1c80*/  ULEA UR37, UR30, UR21, 0x1 ;  /* 0x000000151e257291 */ /* 0x000fe4000f8e08ff */
[----:B------:R-:W-:Y:S02]  /*1c90*/  UIADD3 UR4, UPT, UPT, UR45, -0x1, URZ ;  /* 0xffffffff2d047890 */ /* 0x000fe4000fffe0ff */
[----:B------:R-:W-:Y:S02]  /*1ca0*/  @UP1 UIADD3 UR4, UPT, UPT, UR45, URZ, URZ ;  /* 0x000000ff2d041290 */ /* 0x000fe4000fffe0ff */
[----:B------:R-:W-:Y:S01]  /*1cb0*/  ULEA UR48, UR31, UR48, 0x5 ;  /* 0x000000301f307291 */ /* 0x000fe2000f8e28ff */
[----:B------:R-:W2:Y:S01]  /*1cc0*/  LDCU.64 UR28, c[0x0][0x348] ;  /* 0x00006900ff1c77ac */ /* 0x000ea20008000a00 */
[----:B------:R-:W4:Y:S01]  /*1cd0*/  LDCU UR43, c[0x0][0x374] ;  /* 0x00006e80ff2b77ac */ /* 0x000f220008000800 */
[----:B------:R-:W-:Y:S02]  /*1ce0*/  ULEA UR49, UR49, UR5, 0x4 ;  /* 0x0000000531317291 */ /* 0x000fe4000f8e20ff */
[----:B------:R-:W-:-:S02]  /*1cf0*/  UIADD3 UR38, UPT, UPT, UR38, 0x3400, URZ ;  /* 0x0000340026267890 */ /* 0x000fc4000fffe0ff */
[----:B------:R-:W-:Y:S02]  /*1d00*/  UIADD3 UR37, UPT, UPT, UR37, 0x25400, URZ ;  /* 0x0002540025257890 */ /* 0x000fe4000fffe0ff */
[----:B------:R-:W-:Y:S02]  /*1d10*/  UIADD3 UR50, UPT, UPT, UR46, -UR45, URZ ;  /* 0x8000002d2e327290 */ /* 0x000fe4000fffe0ff */
[----:B------:R-:W-:Y:S02]  /*1d20*/  UIADD3 UR31, UPT, UPT, UR4, 0x1, URZ ;  /* 0x00000001041f7890 */ /* 0x000fe4000fffe0ff */
[----:B------:R-:W-:Y:S01]  /*1d30*/  UIADD3 UR47, UPT, UPT, -UR4, URZ, URZ ;  /* 0x000000ff042f7290 */ /* 0x000fe2000fffe1ff */
[----:B---3--:R-:W-:-:S11]  /*1d40*/  UMOV UR13, URZ ;  /* 0x000000ff000d7c82 */ /* 0x008fd60008000000 */
.L_x_43:
[----:B------:R-:W-:-:S09]  /*1d50*/  UISETP.NE.AND UP0, UPT, UR55, URZ, UPT ;  /* 0x000000ff3700728c */ /* 0x000fd2000bf05270 */
[----:B------:R-:W-:Y:S05]  /*1d60*/  BRA.U UP0, `(.L_x_24) ;  /* 0x0000000100287547 */ /* 0x000fea000b800000 */
[----:B------:R-:W-:Y:S02]  /*1d70*/  LEA R0, R9, UR21, 0x3 ;  /* 0x0000001509007c11 */ /* 0x000fe4000f8e18ff */
[----:B------:R-:W-:-:S04]  /*1d80*/  SHF.L.U32 R2, R8, 0x1f, RZ ;  /* 0x0000001f08027819 */ /* 0x000fc800000006ff */
[----:B------:R-:W3:Y:S02]  /*1d90*/  SYNCS.PHASECHK.TRANS64.TRYWAIT P0, [R0+URZ+0x1c0], R2 ;  /* 0x0001c002000075a7 */ /* 0x000ee400080011ff */
[----:B---3--:R-:W-:Y:S05]  /*1da0*/  @!P0 BRA `(.L_x_25) ;  /* 0x0000006800388947 */ /* 0x008fea0003800000 */
.L_x_147:
[----:B------:R-:W-:Y:S01]  /*1db0*/  VIADD R9, R9, 0x1 ;  /* 0x0000000109097836 */ /* 0x000fe20000000000 */
[----:B------:R3:W-:Y:S04]  /*1dc0*/  SYNCS.ARRIVE.TRANS64.A1T0 RZ, [R0+URZ+0x1b0], RZ ;  /* 0x0001b0ff00ff79a7 */ /* 0x0007e800081000ff */
[----:B------:R-:W-:-:S04]  /*1dd0*/  ISETP.NE.AND P0, PT, R9, 0x2, PT ;  /* 0x000000020900780c */ /* 0x000fc80003f05270 */
[----:B------:R-:W-:Y:S02]  /*1de0*/  SEL R9, R9, RZ, P0 ;  /* 0x000000ff09097207 */ /* 0x000fe40000000000 */
[----:B---3--:R-:W-:-:S04]  /*1df0*/  SEL R0, RZ, 0x1, P0 ;  /* 0x00000001ff007807 */ /* 0x008fc80000000000 */
[----:B------:R-:W-:-:S07]  /*1e00*/  LOP3.LUT R8, R8, R0, RZ, 0x3c, !PT ;  /* 0x0000000008087212 */ /* 0x000fce00078e3cff */
.L_x_24:
[----:B------:R-:W-:Y:S01]  /*1e10*/  ULEA UR4, UR13, UR21, 0x3 ;  /* 0x000000150d047291 */ /* 0x000fe2000f8e18ff */
[----:B------:R-:W-:Y:S01]  /*1e20*/  SHF.L.U32 R0, R12, 0x1f, RZ ;  /* 0x0000001f0c007819 */ /* 0x000fe200000006ff */
[----:B------:R-:W-:Y:S02]  /*1e30*/  UISETP.GE.U32.AND UP0, UPT, UR51, 0x7f, UPT ;  /* 0x0000007f3300788c */ /* 0x000fe4000bf06070 */
[----:B------:R-:W-:Y:S01]  /*1e40*/  ULEA UR11, UR27, UR49, 0x6 ;  /* 0x000000311b0b7291 */ /* 0x000fe2000f8e30ff */
[----:B------:R-:W-:-:S04]  /*1e50*/  UMOV UR6, URZ ;  /* 0x000000ff00067c82 */ /* 0x000fc80008000000 */
[----:B------:R3:W1:Y:S01]  /*1e60*/  SYNCS.PHASECHK.TRANS64.TRYWAIT P0, [UR4+0x88], R0 ;  /* 0x00008800ff0075a7 */ /* 0x0006620008001104 */
[----:B------:R-:W-:-:S04]  /*1e70*/  ULEA.HI UR4, UR20, UR20, URZ, 0x1 ;  /* 0x0000001414047291 */ /* 0x000fc8000f8f08ff */
[----:B------:R-:W-:-:S04]  /*1e80*/  USHF.L.U32 UR4, UR4, 0x6, URZ ;  /* 0x0000000604047899 */ /* 0x000fc800080006ff */
[----:B------:R-:W-:-:S04]  /*1e90*/  ULOP3.LUT UR35, UR4, 0xffffff80, URZ, 0xc0, !UPT ;  /* 0xffffff8004237892 */ /* 0x000fc8000f8ec0ff */
[----:B------:R-:W-:Y:S01]  /*1ea0*/  UIADD3 UR35, UPT, UPT, UR48, UR35, URZ ;  /* 0x0000002330237290 */ /* 0x000fe2000fffe0ff */
[----:B------:R-:W-:Y:S11]  /*1eb0*/  BRA.U !UP0, `(.L_x_26) ;  /* 0x0000000108d07547 */ /* 0x000ff6000b800000 */
[----:B------:R-:W-:Y:S01]  /*1ec0*/  UMOV UR16, UR47 ;  /* 0x0000002f00107c82 */ /* 0x000fe20008000000 */
[----:B------:R-:W-:Y:S01]  /*1ed0*/  UMOV UR4, UR13 ;  /* 0x0000000d00047c82 */ /* 0x000fe20008000000 */
[----:B------:R-:W-:-:S05]  /*1ee0*/  UMOV UR34, URZ ;  /* 0x000000ff00227c82 */ /* 0x000fca0008000000 */
.L_x_32:
[----:B------:R-:W-:Y:S01]  /*1ef0*/  ULEA UR33, UR4, UR21, 0x3 ;  /* 0x0000001504217291 */ /* 0x000fe2000f8e18ff */
[----:B------:R-:W-:Y:S01]  /*1f00*/  @P3 MOV R2, 0x6000 ;  /* 0x0000600000023802 */ /* 0x000fe20000000f00 */
[----:B-12---:R-:W-:Y:S10]  /*1f10*/  @P0 BRA `(.L_x_27) ;  /* 0x00000000000c0947 */ /* 0x006ff40003800000 */
[----:B------:R-:W-:-:S04]  /*1f20*/  SHF.L.U32 R3, R12, 0x1f, RZ ;  /* 0x0000001f0c037819 */ /* 0x000fc800000006ff */
[----:B------:R-:W1:Y:S02]  /*1f30*/  SYNCS.PHASECHK.TRANS64.TRYWAIT P0, [UR33+0x88], R3 ;  /* 0x00008803ff0075a7 */ /* 0x000e640008001121 */
[----:B-1----:R-:W-:Y:S05]  /*1f40*/  @!P0 BRA `(.L_x_28) ;  /* 0x0000006400e48947 */ /* 0x002fea0003800000 */
.L_x_27:
[----:B------:R1:W-:Y:S01]  /*1f50*/  @P3 SYNCS.ARRIVE.TRANS64 RZ, [UR33], R2 ;  /* 0x00000002ffff39a7 */ /* 0x0003e20008000021 */
[----:B------:R-:W-:Y:S02]  /*1f60*/  ULOP3.LUT UR5, UR24, 0x2, URZ, 0xfc, !UPT ;  /* 0x0000000218057892 */ /* 0x000fe4000f8efcff */
[----:B------:R-:W-:Y:S02]  /*1f70*/  UIADD3 UR16, UPT, UPT, UR16, 0x1, URZ ;  /* 0x0000000110107890 */ /* 0x000fe4000fffe0ff */
[----:B------:R-:W-:Y:S02]  /*1f80*/  UISETP.NE.AND UP0, UPT, UR5, 0x2, UPT ;  /* 0x000000020500788c */ /* 0x000fe4000bf05270 */
[----:B------:R-:W-:-:S07]  /*1f90*/  UISETP.NE.AND UP2, UPT, UR16, 0x1, UPT ;  /* 0x000000011000788c */ /* 0x000fce000bf45270 */
[----:B------:R-:W-:Y:S05]  /*1fa0*/  BRA.U UP0, `(.L_x_29) ;  /* 0x0000000100047547 */ /* 0x000fea000b800000 */
[----:B--2-4-:R-:W-:Y:S05]  /*1fb0*/  BPT.TRAP 0x1 ;  /* 0x000000040000795c */ /* 0x014fea0000300000 */
.L_x_29:
[----:B------:R-:W-:Y:S04]  /*1fc0*/  BSSY.RECONVERGENT B0, `(.L_x_30) ;  /* 0x0000003000007945 */ /* 0x000fe80003800200 */
[----:B------:R-:W-:Y:S05]  /*1fd0*/  @!P2 BRA `(.L_x_31) ;  /* 0x000000000004a947 */ /* 0x000fea0003800000 */
[----:B--2-4-:R-:W-:Y:S05]  /*1fe0*/  BPT.TRAP 0x1 ;  /* 0x000000040000795c */ /* 0x014fea0000300000 */
.L_x_31:
[----:B--2-4-:R-:W-:Y:S05]  /*1ff0*/  BSYNC.RECONVERGENT B0 ;  /* 0x0000000000007941 */ /* 0x014fea0003800200 */
.L_x_30:
[----:B------:R-:W-:Y:S02]  /*2000*/  UIADD3 UR5, UPT, UPT, UR4, 0x1, URZ ;  /* 0x0000000104057890 */ /* 0x000fe4000fffe0ff */
[----:B------:R-:W-:Y:S02]  /*2010*/  USHF.L.U32 UR4, UR4, 0xc, URZ ;  /* 0x0000000c04047899 */ /* 0x000fe400080006ff */
[----:B------:R-:W-:Y:S02]  /*2020*/  UISETP.NE.AND UP0, UPT, UR5, 0x11, UPT ;  /* 0x000000110500788c */ /* 0x000fe4000bf05270 */
[----:B------:R-:W-:Y:S02]  /*2030*/  ULOP3.LUT UR32, UR4, 0x800, UR41, 0xf8, !UPT ;  /* 0x0000080004207892 */ /* 0x000fe4000f8ef829 */
[----:B------:R-:W-:Y:S02]  /*2040*/  USEL UR6, URZ, 0x1, UP0 ;  /* 0x00000001ff067887 */ /* 0x000fe40008000000 */
[----:B------:R-:W-:-:S02]  /*2050*/  USEL UR13, UR5, URZ, UP0 ;  /* 0x000000ff050d7287 */ /* 0x000fc40008000000 */
[----:B------:R-:W-:Y:S02]  /*2060*/  UIADD3 UR14, UP1, UPT, UR28, 0x80, URZ ;  /* 0x000000801c0e7890 */ /* 0x000fe4000ff3e0ff */
[----:B------:R-:W-:Y:S01]  /*2070*/  ULEA UR5, UR13, UR21, 0x3 ;  /* 0x000000150d057291 */ /* 0x000fe2000f8e18ff */
[----:B------:R-:W-:Y:S01]  /*2080*/  LOP3.LUT R12, R12, UR6, RZ, 0x3c, !PT ;  /* 0x000000060c0c7c12 */ /* 0x000fe2000f8e3cff */
[----:B------:R-:W-:Y:S02]  /*2090*/  ULEA UR32, UR32, UR21, 0x1 ;  /* 0x0000001520207291 */ /* 0x000fe4000f8e08ff */
[----:B------:R-:W-:Y:S01]  /*20a0*/  UIADD3 UR6, UP0, UPT, UR28, 0x180, URZ ;  /* 0x000001801c067890 */ /* 0x000fe2000ff1e0ff */
[----:B-1-3--:R-:W-:Y:S01]  /*20b0*/  SHF.L.U32 R0, R12, 0x1f, RZ ;  /* 0x0000001f0c007819 */ /* 0x00afe200000006ff */
[----:B------:R-:W-:Y:S02]  /*20c0*/  ULEA UR8, UR30, UR4, 0x1 ;  /* 0x000000041e087291 */ /* 0x000fe4000f8e08ff */
[----:B------:R-:W-:Y:S01]  /*20d0*/  ULOP3.LUT UR33, UR33, 0xfefffff8, URZ, 0xc0, !UPT ;  /* 0xfefffff821217892 */ /* 0x000fe2000f8ec0ff */
[----:B------:R1:W2:Y:S01]  /*20e0*/  SYNCS.PHASECHK.TRANS64.TRYWAIT P0, [UR5+0x88], R0 ;  /* 0x00008800ff0075a7 */ /* 0x0002a20008001105 */
[----:B------:R-:W-:-:S02]  /*20f0*/  UIADD3.X UR15, UPT, UPT, URZ, UR29, URZ, UP1, !UPT ;  /* 0x0000001dff0f7290 */ /* 0x000fc40008ffe4ff */
[----:B------:R-:W-:Y:S02]  /*2100*/  UIADD3 UR32, UPT, UPT, UR32, 0x3400, URZ ;  /* 0x0000340020207890 */ /* 0x000fe4000fffe0ff */
[----:B------:R-:W-:Y:S02]  /*2110*/  UPRMT UR5, URZ, 0x5410, UR26 ;  /* 0x00005410ff057896 */ /* 0x000fe4000800001a */
[----:B------:R-:W-:Y:S02]  /*2120*/  UIADD3 UR8, UPT, UPT, UR21, 0x25400, UR8 ;  /* 0x0002540015087890 */ /* 0x000fe4000fffe008 */
[----:B------:R-:W-:Y:S02]  /*2130*/  UIADD3.X UR7, UPT, UPT, URZ, UR29, URZ, UP0, !UPT ;  /* 0x0000001dff077290 */ /* 0x000fe400087fe4ff */
[----:B------:R-:W-:Y:S01]  /*2140*/  UPRMT UR4, URZ, 0x5410, UR25 ;  /* 0x00005410ff047896 */ /* 0x000fe20008000019 */
[----:B------:R-:W-:Y:S01]  /*2150*/  UMOV UR18, 0x0 ;  /* 0x0000000000127882 */ /* 0x000fe20000000000 */
[----:B------:R-:W-:Y:S01]  /*2160*/  UMOV UR19, 0x10000000 ;  /* 0x1000000000137882 */ /* 0x000fe20000000000 */
[----:B------:R-:W-:Y:S01]  /*2170*/  UMOV UR10, UR34 ;  /* 0x00000022000a7c82 */ /* 0x000fe20008000000 */
[----:B------:R-:W-:Y:S01]  /*2180*/  UMOV UR12, UR36 ;  /* 0x00000024000c7c82 */ /* 0x000fe20008000000 */
[----:B------:R-:W-:Y:S01]  /*2190*/  UMOV UR9, UR33 ;  /* 0x0000002100097c82 */ /* 0x000fe20008000000 */
[----:B------:R3:W-:Y:S03]  /*21a0*/  UTMALDG.3D.MULTICAST.2CTA [UR32], [UR14], UR5, desc[UR18] ;  /* 0x000012200e0073b4 */ /* 0x0007e60008211805 */
[----:B------:R4:W-:Y:S01]  /*21b0*/  UTMALDG.3D.MULTICAST.2CTA [UR8], [UR6], UR4, desc[UR18] ;  /* 0x00001208060073b4 */ /* 0x0009e20008211804 */
[----:B---3--:R-:W-:Y:S01]  /*21c0*/  UIADD3 UR34, UPT, UPT, UR34, 0x40, URZ ;  /* 0x0000004022227890 */ /* 0x008fe2000fffe0ff */
[----:B----4-:R-:W-:Y:S01]  /*21d0*/  UMOV UR6, UR31 ;  /* 0x0000001f00067c82 */ /* 0x010fe20008000000 */
[----:B------:R-:W-:Y:S01]  /*21e0*/  UMOV UR4, UR13 ;  /* 0x0000000d00047c82 */ /* 0x000fe20008000000 */
[----:B-1----:R-:W-:Y:S09]  /*21f0*/  BRA.U UP2, `(.L_x_32) ;  /* 0xfffffffd023c7547 */ /* 0x002ff2000b83ffff */
.L_x_26:
[----:B------:R-:W-:Y:S01]  /*2200*/  ULEA UR4, UR13, UR21, 0x3 ;  /* 0x000000150d047291 */ /* 0x000fe2000f8e18ff */
[----:B---3--:R-:W-:Y:S01]  /*2210*/  SHF.L.U32 R0, R12, 0x1f, RZ ;  /* 0x0000001f0c007819 */ /* 0x008fe200000006ff */
[----:B------:R-:W-:Y:S01]  /*2220*/  @!P1 SYNCS.ARRIVE.TRANS64.A1T0 RZ, [UR21+0x148], RZ ;  /* 0x000148ffffff99a7 */ /* 0x000fe20008100015 */
[----:B------:R-:W-:-:S06]  /*2230*/  UISETP.GT.AND UP0, UPT, UR46, UR45, UPT ;  /* 0x0000002d2e00728c */ /* 0x000fcc000bf04270 */
[----:B-12---:R1:W2:Y:S03]  /*2240*/  SYNCS.PHASECHK.TRANS64.TRYWAIT P0, [UR4+0x88], R0 ;  /* 0x00008800ff0075a7 */ /* 0x0062a60008001104 */
[----:B------:R-:W-:Y:S05]  /*2250*/  BRA.U !UP0, `(.L_x_33) ;  /* 0x0000000108c07547 */ /* 0x000fea000b800000 */
[----:B------:R-:W-:Y:S01]  /*2260*/  UIADD3 UR27, UPT, UPT, UR50, UR6, URZ ;  /* 0x00000006321b7290 */ /* 0x000fe2000fffe0ff */
[----:B------:R-:W-:-:S11]  /*2270*/  UMOV UR4, UR13 ;  /* 0x0000000d00047c82 */ /* 0x000fd60008000000 */
.L_x_39:
[----:B------:R-:W-:Y:S01]  /*2280*/  ULEA UR17, UR4, UR21, 0x3 ;  /* 0x0000001504117291 */ /* 0x000fe2000f8e18ff */
[----:B--2---:R-:W-:Y:S01]  /*2290*/  @P3 MOV R2, 0x6000 ;  /* 0x0000600000023802 */ /* 0x004fe20000000f00 */
[----:B-12---:R-:W-:Y:S10]  /*22a0*/  @P0 BRA `(.L_x_34) ;  /* 0x00000000000c0947 */ /* 0x006ff40003800000 */
[----:B------:R-:W-:-:S04]  /*22b0*/  SHF.L.U32 R3, R12, 0x1f, RZ ;  /* 0x0000001f0c037819 */ /* 0x000fc800000006ff */
[----:B------:R-:W2:Y:S02]  /*22c0*/  SYNCS.PHASECHK.TRANS64.TRYWAIT P0, [UR17+0x88], R3 ;  /* 0x00008803ff0075a7 */ /* 0x000ea40008001111 */
[----:B--2---:R-:W-:Y:S05]  /*22d0*/  @!P0 BRA `(.L_x_35) ;  /* 0x0000006400188947 */ /* 0x004fea0003800000 */
.L_x_34:
[----:B------:R2:W-:Y:S01]  /*22e0*/  @P3 SYNCS.ARRIVE.TRANS64 RZ, [UR17], R2 ;  /* 0x00000002ffff39a7 */ /* 0x0005e20008000011 */
[----:B------:R-:W-:-:S04]  /*22f0*/  ULOP3.LUT UR5, UR24, 0x2, URZ, 0xfc, !UPT ;  /* 0x0000000218057892 */ /* 0x000fc8000f8efcff */
[----:B------:R-:W-:-:S09]  /*2300*/  UISETP.NE.AND UP0, UPT, UR5, 0x2, UPT ;  /* 0x000000020500788c */ /* 0x000fd2000bf05270 */
[----:B------:R-:W-:Y:S05]  /*2310*/  BRA.U UP0, `(.L_x_36) ;  /* 0x0000000100047547 */ /* 0x000fea000b800000 */
[----:B----4-:R-:W-:Y:S05]  /*2320*/  BPT.TRAP 0x1 ;  /* 0x000000040000795c */ /* 0x010fea0000300000 */
.L_x_36:
[----:B------:R-:W-:Y:S04]  /*2330*/  BSSY.RECONVERGENT B0, `(.L_x_37) ;  /* 0x0000003000007945 */ /* 0x000fe80003800200 */
[----:B------:R-:W-:Y:S05]  /*2340*/  @!P2 BRA `(.L_x_38) ;  /* 0x000000000004a947 */ /* 0x000fea0003800000 */
[----:B----4-:R-:W-:Y:S05]  /*2350*/  BPT.TRAP 0x1 ;  /* 0x000000040000795c */ /* 0x010fea0000300000 */
.L_x_38:
[----:B----4-:R-:W-:Y:S05]  /*2360*/  BSYNC.RECONVERGENT B0 ;  /* 0x0000000000007941 */ /* 0x010fea0003800200 */
.L_x_37:
[----:B------:R-:W-:Y:S02]  /*2370*/  UIADD3 UR5, UPT, UPT, UR4, 0x1, URZ ;  /* 0x0000000104057890 */ /* 0x000fe4000fffe0ff */
[----:B------:R-:W-:Y:S02]  /*2380*/  UIADD3 UR14, UP1, UPT, UR28, 0x80, URZ ;  /* 0x000000801c0e7890 */ /* 0x000fe4000ff3e0ff */
[----:B------:R-:W-:Y:S02]  /*2390*/  UISETP.NE.AND UP0, UPT, UR5, 0x11, UPT ;  /* 0x000000110500788c */ /* 0x000fe4000bf05270 */
[----:B------:R-:W-:Y:S02]  /*23a0*/  ULEA UR16, UR4, UR38, 0xd ;  /* 0x0000002604107291 */ /* 0x000fe4000f8e68ff */
[----:B------:R-:W-:Y:S02]  /*23b0*/  USEL UR7, URZ, 0x1, UP0 ;  /* 0x00000001ff077887 */ /* 0x000fe40008000000 */
[----:B------:R-:W-:-:S02]  /*23c0*/  USEL UR13, UR5, URZ, UP0 ;  /* 0x000000ff050d7287 */ /* 0x000fc40008000000 */
[----:B------:R-:W-:Y:S02]  /*23d0*/  UIADD3 UR22, UP0, UPT, UR28, 0x180, URZ ;  /* 0x000001801c167890 */ /* 0x000fe4000ff1e0ff */
[----:B------:R-:W-:Y:S01]  /*23e0*/  ULEA UR5, UR13, UR21, 0x3 ;  /* 0x000000150d057291 */ /* 0x000fe2000f8e18ff */
[----:B------:R-:W-:Y:S01]  /*23f0*/  LOP3.LUT R12, R12, UR7, RZ, 0x3c, !PT ;  /* 0x000000070c0c7c12 */ /* 0x000fe2000f8e3cff */
[----:B------:R-:W-:Y:S02]  /*2400*/  ULEA UR8, UR4, UR37, 0xc ;  /* 0x0000002504087291 */ /* 0x000fe4000f8e60ff */
[----:B------:R-:W-:Y:S01]  /*2410*/  USHF.L.U32 UR18, UR6, 0x6, URZ ;  /* 0x0000000606127899 */ /* 0x000fe200080006ff */
[----:B-1----:R-:W-:Y:S01]  /*2420*/  SHF.L.U32 R0, R12, 0x1f, RZ ;  /* 0x0000001f0c007819 */ /* 0x002fe200000006ff */
[----:B------:R-:W-:Y:S02]  /*2430*/  ULOP3.LUT UR17, UR17, 0xfefffff8, URZ, 0xc0, !UPT ;  /* 0xfefffff811117892 */ /* 0x000fe4000f8ec0ff */
[----:B------:R-:W-:Y:S01]  /*2440*/  UPRMT UR4, URZ, 0x5410, UR26 ;  /* 0x00005410ff047896 */ /* 0x000fe2000800001a */
[----:B------:R3:W1:Y:S01]  /*2450*/  SYNCS.PHASECHK.TRANS64.TRYWAIT P0, [UR5+0x88], R0 ;  /* 0x00008800ff0075a7 */ /* 0x0006620008001105 */
[----:B------:R-:W-:-:S02]  /*2460*/  UIADD3.X UR15, UPT, UPT, URZ, UR29, URZ, UP1, !UPT ;  /* 0x0000001dff0f7290 */ /* 0x000fc40008ffe4ff */
[----:B------:R-:W-:Y:S02]  /*2470*/  UPRMT UR5, URZ, 0x5410, UR25 ;  /* 0x00005410ff057896 */ /* 0x000fe40008000019 */
[----:B------:R-:W-:Y:S01]  /*2480*/  UIADD3.X UR23, UPT, UPT, URZ, UR29, URZ, UP0, !UPT ;  /* 0x0000001dff177290 */ /* 0x000fe200087fe4ff */
[----:B------:R-:W-:Y:S01]  /*2490*/  UMOV UR32, 0x0 ;  /* 0x0000000000207882 */ /* 0x000fe20000000000 */
[----:B------:R-:W-:Y:S01]  /*24a0*/  UMOV UR33, 0x10000000 ;  /* 0x1000000000217882 */ /* 0x000fe20000000000 */
[----:B------:R-:W-:Y:S01]  /*24b0*/  UMOV UR19, UR35 ;  /* 0x0000002300137c82 */ /* 0x000fe20008000000 */
[----:B------:R-:W-:Y:S01]  /*24c0*/  UMOV UR20, UR36 ;  /* 0x0000002400147c82 */ /* 0x000fe20008000000 */
[----:B------:R-:W-:Y:S01]  /*24d0*/  UMOV UR12, UR36 ;  /* 0x00000024000c7c82 */ /* 0x000fe20008000000 */
[----:B------:R-:W-:Y:S01]  /*24e0*/  UMOV UR9, UR17 ;  /* 0x0000001100097c82 */ /* 0x000fe20008000000 */
[----:B------:R-:W-:Y:S01]  /*24f0*/  UMOV UR10, UR18 ;  /* 0x00000012000a7c82 */ /* 0x000fe20008000000 */
[----:B------:R4:W-:Y:S01]  /*2500*/  UTMALDG.3D.MULTICAST.2CTA [UR16], [UR14], UR4, desc[UR32] ;  /* 0x000020100e0073b4 */ /* 0x0009e20008211804 */
[----:B------:R-:W-:-:S04]  /*2510*/  UIADD3 UR6, UPT, UPT, UR6, 0x1, URZ ;  /* 0x0000000106067890 */ /* 0x000fc8000fffe0ff */
[----:B------:R-:W-:Y:S01]  /*2520*/  UISETP.NE.AND UP0, UPT, UR6, UR27, UPT ;  /* 0x0000001b0600728c */ /* 0x000fe2000bf05270 */
[----:B------:R3:W-:Y:S01]  /*2530*/  UTMALDG.3D.MULTICAST.2CTA [UR8], [UR22], UR5, desc[UR32] ;  /* 0x00002008160073b4 */ /* 0x0007e20008211805 */
[----:B----4-:R-:W-:-:S07]  /*2540*/  UMOV UR4, UR13 ;  /* 0x0000000d00047c82 */ /* 0x010fce0008000000 */
[----:B---3--:R-:W-:Y:S05]  /*2550*/  BRA.U UP0, `(.L_x_39) ;  /* 0xfffffffd00487547 */ /* 0x008fea000b83ffff */
.L_x_33:
[C---:B------:R-:W-:Y:S01]  /*2560*/  LEA R3, R11.reuse, UR21, 0x3 ;  /* 0x000000150b037c11 */ /* 0x040fe2000f8e18ff */
[----:B------:R-:W-:Y:S01]  /*2570*/  NOP ;  /* 0x0000000000007918 */ /* 0x000fe20000000000 */
[----:B-1----:R-:W-:Y:S02]  /*2580*/  SHF.L.U32 R0, R10, 0x1f, RZ ;  /* 0x0000001f0a007819 */ /* 0x002fe400000006ff */
[----:B------:R-:W-:Y:S02]  /*2590*/  LEA R4, R11, UR21, 0x4 ;  /* 0x000000150b047c11 */ /* 0x000fe4000f8e20ff */
[----:B--2---:R-:W1:Y:S02]  /*25a0*/  SYNCS.PHASECHK.TRANS64.TRYWAIT P0, [R3+URZ+0x150], R0 ;  /* 0x00015000030075a7 */ /* 0x004e6400080011ff */
[----:B-1----:R-:W-:Y:S05]  /*25b0*/  @!P0 BRA `(.L_x_40) ;  /* 0x0000006000788947 */ /* 0x002fea0003800000 */
.L_x_150:
[----:B------:R-:W2:Y:S01]  /*25c0*/  LDS.128 R4, [R4+0x1e0] ;  /* 0x0001e00004047984 */ /* 0x000ea20000000c00 */
[----:B------:R-:W-:Y:S01]  /*25d0*/  UISETP.GE.AND UP0, UPT, UR42, 0x1, UPT ;  /* 0x000000012a00788c */ /* 0x000fe2000bf06270 */
[----:B------:R-:W-:Y:S01]  /*25e0*/  @!PT LDS RZ, [RZ] ;  /* 0x00000000fffff984 */ /* 0x000fe20000000800 */
[----:B------:R-:W-:Y:S01]  /*25f0*/  @!PT LDS RZ, [RZ] ;  /* 0x00000000fffff984 */ /* 0x000fe20000000800 */
[----:B------:R-:W-:Y:S01]  /*2600*/  @!PT LDS RZ, [RZ] ;  /* 0x00000000fffff984 */ /* 0x000fe20000000800 */
[----:B------:R-:W-:Y:S01]  /*2610*/  @!PT LDS RZ, [RZ] ;  /* 0x00000000fffff984 */ /* 0x000fe20000000800 */
[----:B------:R3:W-:Y:S06]  /*2620*/  MEMBAR.ALL.CTA ;  /* 0x0000000000007992 */ /* 0x0007ec0000008000 */
[----:B---3--:R-:W3:Y:S01]  /*2630*/  FENCE.VIEW.ASYNC.S ;  /* 0x00000000000073c6 */ /* 0x008ee20000000000 */
[----:B--2---:R-:W-:-:S13]  /*2640*/  LOP3.LUT P0, RZ, R6, 0x1, RZ, 0xc0, !PT ;  /* 0x0000000106ff7812 */ /* 0x004fda000780c0ff */
[----:B---3--:R-:W-:Y:S01]  /*2650*/  VOTEU.ANY UP1, P0 ;  /* 0x0000000000ff7886 */ /* 0x008fe20000020100 */
[----:B------:R-:W-:-:S13]  /*2660*/  PLOP3.LUT P0, PT, PT, PT, UP1, 0x80, 0x8 ;  /* 0x000000000008781c */ /* 0x000fda0003f0f018 */
[----:B-1----:R-:W-:Y:S02]  /*2670*/  @P0 LOP3.LUT R0, R5, 0xffff, RZ, 0xc0, !PT ;  /* 0x0000ffff05000812 */ /* 0x002fe400078ec0ff */
[----:B------:R-:W-:Y:S02]  /*2680*/  @P0 MOV R2, R4 ;  /* 0x0000000400020202 */ /* 0x000fe40000000f00 */
[----:B------:R-:W-:Y:S01]  /*2690*/  @P0 R2UR UR5, R0 ;  /* 0x00000000000502ca */ /* 0x000fe200000e0000 */
[----:B------:R-:W-:Y:S01]  /*26a0*/  VIADD R0, R3, 0x160 ;  /* 0x0000016003007836 */ /* 0x000fe20000000000 */
[----:B------:R-:W-:Y:S02]  /*26b0*/  @P0 SHF.R.U32.HI R4, RZ, 0x10, R5 ;  /* 0x00000010ff040819 */ /* 0x000fe40000011605 */
[----:B------:R-:W-:Y:S02]  /*26c0*/  @P0 R2UR UR6, R2 ;  /* 0x00000000020602ca */ /* 0x000fe400000e0000 */
[----:B------:R-:W-:-:S02]  /*26d0*/  PRMT R0, RZ, 0x654, R0 ;  /* 0x00000654ff007816 */ /* 0x000fc40000000000 */
[----:B------:R-:W-:Y:S02]  /*26e0*/  @P0 R2UR UR4, R4 ;  /* 0x00000000040402ca */ /* 0x000fe400000e0000 */
[----:B------:R1:W-:Y:S03]  /*26f0*/  SYNCS.ARRIVE.TRANS64.RED.A1T0 RZ, [R0+URZ], RZ ;  /* 0x000000ff00ff79a7 */ /* 0x0003e600081004ff */
[----:B------:R-:W-:-:S04]  /*2700*/  @UP1 UMOV UR39, UR5 ;  /* 0x0000000500271c82 */ /* 0x000fc80008000000 */
[----:B------:R-:W-:-:S04]  /*2710*/  @UP1 UMOV UR40, UR6 ;  /* 0x0000000600281c82 */ /* 0x000fc80008000000 */
[----:B------:R-:W-:Y:S01]  /*2720*/  @UP1 UMOV UR36, UR4 ;  /* 0x0000000400241c82 */ /* 0x000fe20008000000 */
[----:B------:R-:W-:Y:S05]  /*2730*/  BRA.U !UP0, `(.L_x_41) ;  /* 0x0000000108d47547 */ /* 0x000fea000b800000 */
[----:B------:R-:W4:Y:S01]  /*2740*/  LDCU.128 UR16, c[0x0][0xb10] ;  /* 0x00016200ff1077ac */ /* 0x000f220008000c00 */
[----:B------:R-:W2:Y:S01]  /*2750*/  LDCU UR12, c[0x0][0xb20] ;  /* 0x00016400ff0c77ac */ /* 0x000ea20008000800 */
[----:B------:R-:W3:Y:S01]  /*2760*/  LDCU UR20, c[0x0][0xb0c] ;  /* 0x00016180ff1477ac */ /* 0x000ee20008000800 */
[----:B------:R-:W1:Y:S01]  /*2770*/  LDCU.64 UR8, c[0x0][0xb28] ;  /* 0x00016500ff0877ac */ /* 0x000e620008000a00 */
[----:B------:R-:W-:Y:S02]  /*2780*/  UISETP.NE.AND UP3, UPT, UR42, 0x1, UPT ;  /* 0x000000012a00788c */ /* 0x000fe4000bf65270 */
[----:B----4-:R-:W-:Y:S02]  /*2790*/  UIMAD.WIDE.U32 UR6, UR43, UR19, URZ ;  /* 0x000000132b0672a5 */ /* 0x010fe4000f8e00ff */
[----:B------:R-:W-:Y:S02]  /*27a0*/  UIMAD.WIDE.U32 UR4, UR44, UR16, URZ ;  /* 0x000000102c0472a5 */ /* 0x000fe4000f8e00ff */
[----:B------:R-:W-:-:S02]  /*27b0*/  UISETP.NE.AND UP0, UPT, UR18, 0x1, UPT ;  /* 0x000000011200788c */ /* 0x000fc4000bf05270 */
[----:B------:R-:W-:Y:S01]  /*27c0*/  UIMAD.WIDE.U32 UR22, UR39, UR19, URZ ;  /* 0x00000013271672a5 */ /* 0x000fe2000f8e00ff */
[----:B------:R-:W-:Y:S02]  /*27d0*/  UMOV UR6, UR7 ;  /* 0x0000000700067c82 */ /* 0x000fe40008000000 */
[----:B------:R-:W-:Y:S01]  /*27e0*/  UMOV UR4, UR5 ;  /* 0x0000000500047c82 */ /* 0x000fe20008000000 */
[----:B--2---:R-:W-:Y:S02]  /*27f0*/  USHF.R.U32.HI UR6, URZ, UR12, UR6 ;  /* 0x0000000cff067299 */ /* 0x004fe40008011606 */
[----:B---3--:R-:W-:Y:S02]  /*2800*/  UISETP.NE.AND UP2, UPT, UR20, 0x1, UPT ;  /* 0x000000011400788c */ /* 0x008fe4000bf45270 */
[----:B------:R-:W-:Y:S02]  /*2810*/  USHF.R.U32.HI UR4, URZ, UR17, UR4 ;  /* 0x00000011ff047299 */ /* 0x000fe40008011604 */
[----:B------:R-:W-:-:S02]  /*2820*/  USEL UR5, UR43, UR6, !UP0 ;  /* 0x000000062b057287 */ /* 0x000fc4000c000000 */
[----:B------:R-:W-:Y:S02]  /*2830*/  USEL UR6, UR44, UR4, !UP2 ;  /* 0x000000042c067287 */ /* 0x000fe4000d000000 */
[----:B-1----:R-:W-:Y:S01]  /*2840*/  UIMAD.WIDE.U32 UR10, UR5, UR8, URZ ;  /* 0x00000008050a72a5 */ /* 0x002fe2000f8e00ff */
[----:B------:R-:W-:Y:S01]  /*2850*/  UMOV UR4, UR23 ;  /* 0x0000001700047c82 */ /* 0x000fe20008000000 */
[----:B------:R-:W-:Y:S02]  /*2860*/  UIMAD.WIDE.U32 UR14, UR40, UR16, URZ ;  /* 0x00000010280e72a5 */ /* 0x000fe4000f8e00ff */
[----:B------:R-:W-:-:S03]  /*2870*/  UIMAD.WIDE.U32 UR22, UR6, UR8, URZ ;  /* 0x00000008061672a5 */ /* 0x000fc6000f8e00ff */
[----:B------:R-:W-:Y:S01]  /*2880*/  UMOV UR10, UR11 ;  /* 0x0000000b000a7c82 */ /* 0x000fe20008000000 */
[----:B------:R-:W-:Y:S02]  /*2890*/  USHF.R.U32.HI UR4, URZ, UR12, UR4 ;  /* 0x0000000cff047299 */ /* 0x000fe40008011604 */
[----:B------:R-:W-:Y:S01]  /*28a0*/  @UP3 USHF.R.U32.HI UR5, URZ, UR9, UR10 ;  /* 0x00000009ff053299 */ /* 0x000fe2000801160a */
[----:B------:R-:W-:Y:S01]  /*28b0*/  UMOV UR14, UR15 ;  /* 0x0000000f000e7c82 */ /* 0x000fe20008000000 */
[----:B------:R-:W-:Y:S01]  /*28c0*/  UMOV UR22, UR23 ;  /* 0x0000001700167c82 */ /* 0x000fe20008000000 */
[----:B------:R-:W-:Y:S02]  /*28d0*/  USHF.R.U32.HI UR17, URZ, UR17, UR14 ;  /* 0x00000011ff117299 */ /* 0x000fe4000801160e */
[----:B------:R-:W-:Y:S02]  /*28e0*/  USEL UR4, UR39, UR4, !UP0 ;  /* 0x0000000427047287 */ /* 0x000fe4000c000000 */
[----:B------:R-:W-:-:S02]  /*28f0*/  @UP3 USHF.R.U32.HI UR6, URZ, UR9, UR22 ;  /* 0x00000009ff063299 */ /* 0x000fc40008011616 */
[----:B------:R-:W-:Y:S02]  /*2900*/  UIMAD UR7, UR42, UR5, URZ ;  /* 0x000000052a0772a4 */ /* 0x000fe4000f8e02ff */
[----:B------:R-:W-:Y:S02]  /*2910*/  USEL UR5, UR40, UR17, !UP2 ;  /* 0x0000001128057287 */ /* 0x000fe4000d000000 */
[----:B------:R-:W-:Y:S02]  /*2920*/  UIMAD UR10, UR42, UR6, URZ ;  /* 0x000000062a0a72a4 */ /* 0x000fe4000f8e02ff */
[----:B------:R-:W-:Y:S02]  /*2930*/  UISETP.GE.AND UP0, UPT, UR4, UR7, UPT ;  /* 0x000000070400728c */ /* 0x000fe4000bf06270 */
[----:B------:R-:W-:Y:S02]  /*2940*/  UIMAD.WIDE.U32 UR14, UR4, UR8, URZ ;  /* 0x00000008040e72a5 */ /* 0x000fe4000f8e00ff */
[----:B------:R-:W-:-:S02]  /*2950*/  UISETP.GE.OR UP0, UPT, UR5, UR10, UP0 ;  /* 0x0000000a0500728c */ /* 0x000fc40008706670 */
        /* <DEDUP_REMOVED lines=19> */
.L_x_41:
[----:B------:R-:W2:Y:S02]  /*2a90*/  LDCU UR4, c[0x0][0xb30] ;  /* 0x00016600ff0477ac */ /* 0x000ea40008000800 */
[----:B--2---:R-:W-:-:S09]  /*2aa0*/  UISETP.NE.AND UP0, UPT, UR4, 0x1, UPT ;  /* 0x000000010400788c */ /* 0x004fd2000bf05270 */
[----:B------:R-:W-:Y:S05]  /*2ab0*/  BRA.U UP0, `(.L_x_42) ;  /* 0x0000000100447547 */ /* 0x000fea000b800000 */
[----:B------:R-:W2:Y:S01]  /*2ac0*/  LDCU.128 UR8, c[0x0][0xb10] ;  /* 0x00016200ff0877ac */ /* 0x000ea20008000c00 */
[----:B------:R-:W3:Y:S01]  /*2ad0*/  LDCU UR12, c[0x0][0xb0c] ;  /* 0x00016180ff0c77ac */ /* 0x000ee20008000800 */
[----:B------:R-:W1:Y:S01]  /*2ae0*/  LDCU UR14, c[0x0][0xb20] ;  /* 0x00016400ff0e77ac */ /* 0x000e620008000800 */
[----:B--2---:R-:W-:Y:S02]  /*2af0*/  UIMAD.WIDE.U32 UR6, UR40, UR8, URZ ;  /* 0x00000008280672a5 */ /* 0x004fe4000f8e00ff */
[----:B------:R-:W-:Y:S02]  /*2b00*/  UIMAD.WIDE.U32 UR4, UR39, UR11, URZ ;  /* 0x0000000b270472a5 */ /* 0x000fe4000f8e00ff */
[----:B---3--:R-:W-:Y:S02]  /*2b10*/  UISETP.NE.AND UP2, UPT, UR12, 0x1, UPT ;  /* 0x000000010c00788c */ /* 0x008fe4000bf45270 */
[----:B------:R-:W-:Y:S01]  /*2b20*/  UISETP.NE.AND UP0, UPT, UR10, 0x1, UPT ;  /* 0x000000010a00788c */ /* 0x000fe2000bf05270 */
[----:B------:R-:W-:-:S02]  /*2b30*/  UMOV UR6, UR7 ;  /* 0x0000000700067c82 */ /* 0x000fc40008000000 */
[----:B------:R-:W-:Y:S01]  /*2b40*/  UMOV UR4, UR5 ;  /* 0x0000000500047c82 */ /* 0x000fe20008000000 */
[----:B------:R-:W-:Y:S02]  /*2b50*/  USHF.R.U32.HI UR9, URZ, UR9, UR6 ;  /* 0x00000009ff097299 */ /* 0x000fe40008011606 */
[----:B-1----:R-:W-:Y:S02]  /*2b60*/  USHF.R.U32.HI UR4, URZ, UR14, UR4 ;  /* 0x0000000eff047299 */ /* 0x002fe40008011604 */
[----:B------:R-:W-:Y:S02]  /*2b70*/  USEL UR5, UR40, UR9, !UP2 ;  /* 0x0000000928057287 */ /* 0x000fe4000d000000 */
[----:B------:R-:W-:-:S04]  /*2b80*/  USEL UR4, UR39, UR4, !UP0 ;  /* 0x0000000427047287 */ /* 0x000fc8000c000000 */
[----:B------:R-:W-:Y:S02]  /*2b90*/  UIADD3 UR6, UPT, UPT, UR5, -UR4, URZ ;  /* 0x8000000405067290 */ /* 0x000fe4000fffe0ff */
[----:B------:R-:W-:Y:S02]  /*2ba0*/  UIADD3 UR4, UPT, UPT, -UR5, UR4, URZ ;  /* 0x0000000405047290 */ /* 0x000fe4000fffe1ff */
[----:B------:R-:W-:Y:S02]  /*2bb0*/  UIMAD UR39, UR6, UR10, UR39 ;  /* 0x0000000a062772a4 */ /* 0x000fe4000f8e0227 */
[----:B------:R-:W-:-:S12]  /*2bc0*/  UIMAD UR40, UR4, UR12, UR40 ;  /* 0x0000000c042872a4 */ /* 0x000fd8000f8e0228 */
.L_x_42:
[----:B------:R-:W-:Y:S01]  /*2bd0*/  VIADD R11, R11, 0x1 ;  /* 0x000000010b0b7836 */ /* 0x000fe20000000000 */
[----:B------:R-:W-:Y:S02]  /*2be0*/  R2UR UR5, R53 ;  /* 0x00000000350572ca */ /* 0x000fe400000e0000 */
[----:B------:R-:W-:Y:S02]  /*2bf0*/  R2UR UR4, R52 ;  /* 0x00000000340472ca */ /* 0x000fe400000e0000 */
[C---:B------:R-:W-:Y:S02]  /*2c00*/  ISETP.NE.AND P0, PT, R11.reuse, 0x2, PT ;  /* 0x000000020b00780c */ /* 0x040fe40003f05270 */
[----:B------:R-:W-:Y:S02]  /*2c10*/  PLOP3.LUT P1, PT, PT, PT, PT, 0x80, 0x8 ;  /* 0x000000000008781c */ /* 0x000fe40003f2f070 */
[----:B-1----:R-:W-:Y:S02]  /*2c20*/  SEL R0, RZ, 0x1, P0 ;  /* 0x00000001ff007807 */ /* 0x002fe40000000000 */
[----:B------:R-:W-:-:S02]  /*2c30*/  SEL R11, R11, RZ, P0 ;  /* 0x000000ff0b0b7207 */ /* 0x000fc40000000000 */
[----:B------:R-:W-:Y:S01]  /*2c40*/  LOP3.LUT R10, R10, R0, RZ, 0x3c, !PT ;  /* 0x000000000a0a7212 */ /* 0x000fe200078e3cff */
[----:B------:R-:W-:Y:S02]  /*2c50*/  UIADD3 UR20, UPT, UPT, UR40, UR5, URZ ;  /* 0x0000000528147290 */ /* 0x000fe4000fffe0ff */
[----:B------:R-:W-:Y:S01]  /*2c60*/  UIADD3 UR27, UPT, UPT, UR39, UR4, URZ ;  /* 0x00000004271b7290 */ /* 0x000fe2000fffe0ff */
[----:B------:R-:W-:Y:S11]  /*2c70*/  BRA.U UP1, `(.L_x_43) ;  /* 0xfffffff101347547 */ /* 0x000ff6000b83ffff */
[----:B------:R-:W-:Y:S01]  /*2c80*/  UIADD3 UR21, UPT, UPT, UR21, 0x88, URZ ;  /* 0x0000008815157890 */ /* 0x000fe2000fffe0ff */
[----:B------:R-:W-:-:S03]  /*2c90*/  SHF.L.U32 R2, R12, 0x1f, RZ ;  /* 0x0000001f0c027819 */ /* 0x000fc600000006ff */
[----:B------:R-:W-:-:S09]  /*2ca0*/  ULEA UR4, UR13, UR21, 0x3 ;  /* 0x000000150d047291 */ /* 0x000fd2000f8e18ff */
[----:B------:R-:W1:Y:S02]  /*2cb0*/  SYNCS.PHASECHK.TRANS64.TRYWAIT P0, [UR4], R2 ;  /* 0x00000002ff0075a7 */ /* 0x000e640008001104 */
[----:B-1----:R-:W-:Y:S05]  /*2cc0*/  @!P0 BRA `(.L_x_44) ;  /* 0x0000005800c88947 */ /* 0x002fea0003800000 */
.L_x_152:
[----:B------:R-:W-:-:S04]  /*2cd0*/  UIADD3 UR4, UPT, UPT, UR13, 0x1, URZ ;  /* 0x000000010d047890 */ /* 0x000fc8000fffe0ff */
[----:B------:R-:W-:-:S04]  /*2ce0*/  UISETP.NE.AND UP0, UPT, UR4, 0x11, UPT ;  /* 0x000000110400788c */ /* 0x000fc8000bf05270 */
[----:B------:R-:W-:Y:S02]  /*2cf0*/  USEL UR6, URZ, 0x1, UP0 ;  /* 0x00000001ff067887 */ /* 0x000fe40008000000 */
[----:B------:R-:W-:-:S04]  /*2d00*/  USEL UR4, UR4, URZ, UP0 ;  /* 0x000000ff04047287 */ /* 0x000fc80008000000 */
[----:B------:R-:W-:Y:S01]  /*2d10*/  ULEA UR5, UR4, UR21, 0x3 ;  /* 0x0000001504057291 */ /* 0x000fe2000f8e18ff */
[----:B-1----:R-:W-:-:S04]  /*2d20*/  LOP3.LUT R2, R12, UR6, RZ, 0x3c, !PT ;  /* 0x000000060c027c12 */ /* 0x002fc8000f8e3cff */
[----:B------:R-:W-:-:S04]  /*2d30*/  SHF.L.U32 R3, R2, 0x1f, RZ ;  /* 0x0000001f02037819 */ /* 0x000fc800000006ff */
[----:B------:R-:W1:Y:S02]  /*2d40*/  SYNCS.PHASECHK.TRANS64.TRYWAIT P0, [UR5], R3 ;  /* 0x00000003ff0075a7 */ /* 0x000e640008001105 */
[----:B-1----:R-:W-:Y:S05]  /*2d50*/  @!P0 BRA `(.L_x_45) ;  /* 0x0000005800bc8947 */ /* 0x002fea0003800000 */
.L_x_154:
[----:B------:R-:W-:-:S04]  /*2d60*/  UIADD3 UR4, UPT, UPT, UR4, 0x1, URZ ;  /* 0x0000000104047890 */ /* 0x000fc8000fffe0ff */
[----:B------:R-:W-:-:S04]  /*2d70*/  UISETP.NE.AND UP0, UPT, UR4, 0x11, UPT ;  /* 0x000000110400788c */ /* 0x000fc8000bf05270 */
[----:B------:R-:W-:Y:S02]  /*2d80*/  USEL UR6, URZ, 0x1, UP0 ;  /* 0x00000001ff067887 */ /* 0x000fe40008000000 */
[----:B------:R-:W-:-:S04]  /*2d90*/  USEL UR4, UR4, URZ, UP0 ;  /* 0x000000ff04047287 */ /* 0x000fc80008000000 */
[----:B------:R-:W-:Y:S01]  /*2da0*/  ULEA UR5, UR4, UR21, 0x3 ;  /* 0x0000001504057291 */ /* 0x000fe2000f8e18ff */
[----:B------:R-:W-:-:S04]  /*2db0*/  LOP3.LUT R2, R2, UR6, RZ, 0x3c, !PT ;  /* 0x0000000602027c12 */ /* 0x000fc8000f8e3cff */
[----:B-1----:R-:W-:-:S04]  /*2dc0*/  SHF.L.U32 R3, R2, 0x1f, RZ ;  /* 0x0000001f02037819 */ /* 0x002fc800000006ff */
[----:B------:R-:W1:Y:S02]  /*2dd0*/  SYNCS.PHASECHK.TRANS64.TRYWAIT P0, [UR5], R3 ;  /* 0x00000003ff0075a7 */ /* 0x000e640008001105 */
[----:B-1----:R-:W-:Y:S05]  /*2de0*/  @!P0 BRA `(.L_x_46) ;  /* 0x0000005800b08947 */ /* 0x002fea0003800000 */
.L_x_156:
        /* <DEDUP_REMOVED lines=9> */
.L_x_158:
        /* <DEDUP_REMOVED lines=9> */
.L_x_160:
        /* <DEDUP_REMOVED lines=9> */
.L_x_162:
        /* <DEDUP_REMOVED lines=9> */
.L_x_164:
        /* <DEDUP_REMOVED lines=9> */
.L_x_166:
        /* <DEDUP_REMOVED lines=9> */
.L_x_168:
        /* <DEDUP_REMOVED lines=9> */
.L_x_170:
        /* <DEDUP_REMOVED lines=9> */
.L_x_172:
        /* <DEDUP_REMOVED lines=9> */
.L_x_174:
        /* <DEDUP_REMOVED lines=9> */
.L_x_176:
        /* <DEDUP_REMOVED lines=9> */
.L_x_178:
        /* <DEDUP_REMOVED lines=9> */
.L_x_180:
        /* <DEDUP_REMOVED lines=9> */
.L_x_182:
[----:B------:R-:W-:-:S04]  /*3540*/  UIADD3 UR4, UPT, UPT, UR4, 0x1, URZ ;  /* 0x0000000104047890 */ /* 0x000fc8000fffe0ff */
[----:B------:R-:W-:-:S04]  /*3550*/  UISETP.NE.AND UP0, UPT, UR4, 0x11, UPT ;  /* 0x000000110400788c */ /* 0x000fc8000bf05270 */
[----:B------:R-:W-:Y:S02]  /*3560*/  USEL UR5, URZ, 0x1, UP0 ;  /* 0x00000001ff057887 */ /* 0x000fe40008000000 */
[----:B------:R-:W-:-:S04]  /*3570*/  USEL UR4, UR4, URZ, UP0 ;  /* 0x000000ff04047287 */ /* 0x000fc80008000000 */
[----:B------:R-:W-:Y:S01]  /*3580*/  ULEA UR4, UR4, UR21, 0x3 ;  /* 0x0000001504047291 */ /* 0x000fe2000f8e18ff */
[----:B------:R-:W-:-:S04]  /*3590*/  LOP3.LUT R2, R2, UR5, RZ, 0x3c, !PT ;  /* 0x0000000502027c12 */ /* 0x000fc8000f8e3cff */
[----:B------:R-:W-:Y:S01]  /*35a0*/  SHF.L.U32 R2, R2, 0x1f, RZ ;  /* 0x0000001f02027819 */ /* 0x000fe200000006ff */
[----:B-1----:R-:W-:-:S07]  /*35b0*/  IMAD.U32 R0, RZ, RZ, UR4 ;  /* 0x00000004ff007e24 */ /* 0x002fce000f8e00ff */
.L_x_60:
[----:B-1----:R1:W2:Y:S02]  /*35c0*/  SYNCS.PHASECHK.TRANS64.TRYWAIT P0, [R0+URZ], R2 ;  /* 0x00000002000075a7 */ /* 0x0022a400080011ff */
[----:B--2---:R-:W-:Y:S05]  /*35d0*/  @!P0 NANOSLEEP.SYNCS 0x989680 ;  /* 0x009896800000895d */ /* 0x004fea0003900000 */
[----:B------:R-:W2:Y:S02]  /*35e0*/  @!P0 SYNCS.PHASECHK.TRANS64 P0, [R0+URZ], R2 ;  /* 0x00000002000085a7 */ /* 0x000ea400080010ff */
[----:B--2-4-:R-:W-:Y:S05]  /*35f0*/  @P0 EXIT ;  /* 0x000000000000094d */ /* 0x014fea0003800000 */
[----:B------:R-:W-:Y:S05]  /*3600*/  BRA `(.L_x_60) ;  /* 0xfffffffc00ec7947 */ /* 0x000fea000383ffff */
.L_x_23:
[----:B------:R-:W-:-:S04]  /*3610*/  UISETP.NE.AND UP0, UPT, UR55, URZ, UPT ;  /* 0x000000ff3700728c */ /* 0x000fc8000bf05270 */
[----:B------:R-:W-:-:S09]  /*3620*/  UISETP.NE.OR UP0, UPT, UR22, 0x1, UP0 ;  /* 0x000000011600788c */ /* 0x000fd20008705670 */
[----:B------:R-:W-:Y:S05]  /*3630*/  BRA.U UP0, `(.L_x_61) ;  /* 0x0000000500487547 */ /* 0x000fea000b800000 */
[----:B------:R-:W-:Y:S01]  /*3640*/  ISETP.GE.U32.AND P2, PT, R0, 0x8, PT ;  /* 0x000000080000780c */ /* 0x000fe20003f46070 */
[----:B------:R-:W-:Y:S01]  /*3650*/  IMAD.MOV.U32 R12, RZ, RZ, 0x1 ;  /* 0x00000001ff0c7424 */ /* 0x000fe200078e00ff */
[----:B------:R-:W-:Y:S02]  /*3660*/  CS2R R10, SRZ ;  /* 0x00000000000a7805 */ /* 0x000fe4000001ff00 */
[----:B------:R-:W-:Y:S01]  /*3670*/  CS2R R8, SRZ ;  /* 0x0000000000087805 */ /* 0x000fe2000001ff00 */
[----:B------:R-:W-:Y:S01]  /*3680*/  UMOV UR6, 0x400 ;  /* 0x0000040000067882 */ /* 0x000fe20000000000 */
[----:B------:R-:W-:Y:S01]  /*3690*/  UMOV UR5, URZ ;  /* 0x000000ff00057c82 */ /* 0x000fe20008000000 */
[----:B------:R-:W-:-:S12]  /*36a0*/  ULEA UR6, UR55, UR6, 0x18 ;  /* 0x0000000637067291 */ /* 0x000fd8000f8ec0ff */
.L_x_65:
[----:B------:R-:W-:Y:S02]  /*36b0*/  LEA R2, R8, UR6, 0x3 ;  /* 0x0000000608027c11 */ /* 0x000fe4000f8e18ff */
[----:B------:R-:W-:-:S03]  /*36c0*/  SHF.L.U32 R4, R9, 0x1f, RZ ;  /* 0x0000001f09047819 */ /* 0x000fc600000006ff */
[----:B------:R-:W-:Y:S01]  /*36d0*/  VIADD R5, R2, 0x1c0 ;  /* 0x000001c002057836 */ /* 0x000fe20000000000 */
[----:B------:R-:W2:Y:S02]  /*36e0*/  SYNCS.PHASECHK.TRANS64.TRYWAIT P0, [R2+URZ+0x1b0], R4 ;  /* 0x0001b004020075a7 */ /* 0x000ea400080011ff */
[----:B--2---:R-:W-:Y:S05]  /*36f0*/  @!P0 BRA `(.L_x_62) ;  /* 0x0000005400bc8947 */ /* 0x004fea0003800000 */
.L_x_183:
[----:B------:R-:W-:Y:S01]  /*3700*/  ULEA UR4, UR5, UR6, 0x3 ;  /* 0x0000000605047291 */ /* 0x000fe2000f8e18ff */
[----:B--2---:R-:W-:Y:S01]  /*3710*/  PRMT R2, RZ, 0x654, R5 ;  /* 0x00000654ff027816 */ /* 0x004fe20000000005 */
[----:B------:R-:W-:Y:S01]  /*3720*/  @!P2 IMAD.MOV.U32 R4, RZ, RZ, 0x10 ;  /* 0x00000010ff04a424 */ /* 0x000fe200078e00ff */
[----:B------:R-:W-:Y:S01]  /*3730*/  SHF.L.U32 R5, R12, 0x1f, RZ ;  /* 0x0000001f0c057819 */ /* 0x000fe200000006ff */
[----:B------:R-:W-:Y:S01]  /*3740*/  UIADD3 UR7, UPT, UPT, UR4, 0x150, URZ ;  /* 0x0000015004077890 */ /* 0x000fe2000fffe0ff */
[----:B------:R2:W-:Y:S05]  /*3750*/  SYNCS.ARRIVE.TRANS64.RED.A1T0 RZ, [R2+URZ], RZ ;  /* 0x000000ff02ff79a7 */ /* 0x0005ea00081004ff */
[----:B------:R-:W-:Y:S01]  /*3760*/  IMAD.U32 R6, RZ, RZ, UR7 ;  /* 0x00000007ff067e24 */ /* 0x000fe2000f8e00ff */
[----:B------:R-:W3:Y:S04]  /*3770*/  SYNCS.PHASECHK.TRANS64.TRYWAIT P0, [UR4+0x160], R5 ;  /* 0x00016005ff0075a7 */ /* 0x000ee80008001104 */
[----:B------:R-:W-:Y:S01]  /*3780*/  PRMT R6, R0, 0x654, R6 ;  /* 0x0000065400067816 */ /* 0x000fe20000000006 */
[----:B--23--:R-:W-:Y:S06]  /*3790*/  @!P0 BRA `(.L_x_63) ;  /* 0x0000005400a88947 */ /* 0x00cfec0003800000 */
.L_x_185:
[----:B------:R-:W-:Y:S01]  /*37a0*/  ULEA UR8, UR5, UR6, 0x4 ;  /* 0x0000000605087291 */ /* 0x000fe2000f8e20ff */
[----:B------:R-:W-:Y:S01]  /*37b0*/  SEL R3, R6, R3, !P2 ;  /* 0x0000000306037207 */ /* 0x000fe20005000000 */
[----:B------:R-:W-:Y:S01]  /*37c0*/  UIADD3 UR9, UPT, UPT, UR4, 0x150, URZ ;  /* 0x0000015004097890 */ /* 0x000fe2000fffe0ff */
[----:B--2---:R-:W-:Y:S01]  /*37d0*/  LEA R2, R11, UR6, 0x3 ;  /* 0x000000060b027c11 */ /* 0x004fe2000f8e18ff */
[----:B------:R-:W-:Y:S01]  /*37e0*/  UIADD3 UR8, UPT, UPT, UR8, 0x1e0, URZ ;  /* 0x000001e008087890 */ /* 0x000fe2000fffe0ff */
[----:B------:R2:W-:Y:S01]  /*37f0*/  @!P2 SYNCS.ARRIVE.TRANS64.RED RZ, [R3+URZ], R4 ;  /* 0x0000000403ffa9a7 */ /* 0x0005e200080004ff */
[----:B------:R-:W-:Y:S01]  /*3800*/  UIADD3 UR4, UPT, UPT, UR5, 0x1, URZ ;  /* 0x0000000105047890 */ /* 0x000fe2000fffe0ff */
[----:B------:R-:W-:-:S03]  /*3810*/  VIADD R8, R8, 0x1 ;  /* 0x0000000108087836 */ /* 0x000fc60000000000 */
[----:B------:R-:W-:Y:S02]  /*3820*/  UISETP.NE.AND UP0, UPT, UR4, 0x2, UPT ;  /* 0x000000020400788c */ /* 0x000fe4000bf05270 */
[----:B------:R-:W-:Y:S01]  /*3830*/  ISETP.NE.AND P0, PT, R8, 0x2, PT ;  /* 0x000000020800780c */ /* 0x000fe20003f05270 */
[----:B------:R-:W-:Y:S06]  /*3840*/  UGETNEXTWORKID.BROADCAST [UR8], [UR9] ;  /* 0x00000000080073ca */ /* 0x000fec0008000100 */
[----:B------:R-:W-:Y:S02]  /*3850*/  USEL UR7, URZ, 0x1, UP0 ;  /* 0x00000001ff077887 */ /* 0x000fe40008000000 */
[----:B------:R-:W-:-:S04]  /*3860*/  USEL UR5, UR4, URZ, UP0 ;  /* 0x000000ff04057287 */ /* 0x000fc80008000000 */
[----:B------:R-:W-:Y:S02]  /*3870*/  LOP3.LUT R12, R12, UR7, RZ, 0x3c, !PT ;  /* 0x000000070c0c7c12 */ /* 0x000fe4000f8e3cff */
[----:B--2---:R-:W-:-:S04]  /*3880*/  SHF.L.U32 R4, R10, 0x1f, RZ ;  /* 0x0000001f0a047819 */ /* 0x004fc800000006ff */
[----:B------:R-:W2:Y:S02]  /*3890*/  SYNCS.PHASECHK.TRANS64.TRYWAIT P1, [R2+URZ+0x150], R4 ;  /* 0x00015004020075a7 */ /* 0x000ea400080211ff */
[----:B--2---:R-:W-:Y:S05]  /*38a0*/  @!P1 BRA `(.L_x_64) ;  /* 0x00000054007c9947 */ /* 0x004fea0003800000 */
.L_x_186:
[C---:B--2---:R-:W-:Y:S01]  /*38b0*/  LEA R4, R11.reuse, UR6, 0x4 ;  /* 0x000000060b047c11 */ /* 0x044fe2000f8e20ff */
[----:B------:R-:W-:Y:S01]  /*38c0*/  VIADD R2, R2, 0x160 ;  /* 0x0000016002027836 */ /* 0x000fe20000000000 */
[----:B------:R-:W-:Y:S01]  /*38d0*/  SEL R8, R8, RZ, P0 ;  /* 0x000000ff08087207 */ /* 0x000fe20000000000 */
[----:B------:R-:W-:-:S03]  /*38e0*/  VIADD R11, R11, 0x1 ;  /* 0x000000010b0b7836 */ /* 0x000fc60000000000 */
[----:B------:R-:W2:Y:S01]  /*38f0*/  LDS.128 R4, [R4+0x1e0] ;  /* 0x0001e00004047984 */ /* 0x000ea20000000c00 */
[----:B------:R-:W-:Y:S02]  /*3900*/  PRMT R2, RZ, 0x654, R2 ;  /* 0x00000654ff027816 */ /* 0x000fe40000000002 */
[C---:B------:R-:W-:Y:S01]  /*3910*/  ISETP.NE.AND P1, PT, R11.reuse, 0x2, PT ;  /* 0x000000020b00780c */ /* 0x040fe20003f25270 */
[----:B------:R-:W-:Y:S01]  /*3920*/  @!PT LDS RZ, [RZ] ;  /* 0x00000000fffff984 */ /* 0x000fe20000000800 */
[----:B------:R-:W-:Y:S01]  /*3930*/  @!PT LDS RZ, [RZ] ;  /* 0x00000000fffff984 */ /* 0x000fe20000000800 */
[----:B------:R-:W-:Y:S01]  /*3940*/  @!PT LDS RZ, [RZ] ;  /* 0x00000000fffff984 */ /* 0x000fe20000000800 */
[----:B------:R-:W-:Y:S01]  /*3950*/  @!PT LDS RZ, [RZ] ;  /* 0x00000000fffff984 */ /* 0x000fe20000000800 */
[----:B------:R3:W-:Y:S06]  /*3960*/  MEMBAR.ALL.CTA ;  /* 0x0000000000007992 */ /* 0x0007ec0000008000 */
[----:B---3--:R-:W3:Y:S01]  /*3970*/  FENCE.VIEW.ASYNC.S ;  /* 0x00000000000073c6 */ /* 0x008ee20000000000 */
[----:B------:R-:W-:Y:S01]  /*3980*/  SEL R11, R11, RZ, P1 ;  /* 0x000000ff0b0b7207 */ /* 0x000fe20000800000 */
[----:B---3--:R3:W-:Y:S01]  /*3990*/  SYNCS.ARRIVE.TRANS64.RED.A1T0 RZ, [R2+URZ], RZ ;  /* 0x000000ff02ff79a7 */ /* 0x0087e200081004ff */
[----:B--2---:R-:W-:-:S02]  /*39a0*/  LOP3.LUT P3, RZ, R6, 0x1, RZ, 0xc0, !PT ;  /* 0x0000000106ff7812 */ /* 0x004fc4000786c0ff */
[----:B------:R-:W-:-:S04]  /*39b0*/  SEL R4, RZ, 0x1, P1 ;  /* 0x00000001ff047807 */ /* 0x000fc80000800000 */
[----:B------:R-:W-:Y:S02]  /*39c0*/  LOP3.LUT R10, R10, R4, RZ, 0x3c, !PT ;  /* 0x000000040a0a7212 */ /* 0x000fe400078e3cff */
[----:B---3--:R-:W-:-:S04]  /*39d0*/  SEL R2, RZ, 0x1, P0 ;  /* 0x00000001ff027807 */ /* 0x008fc80000000000 */
[----:B------:R-:W-:Y:S01]  /*39e0*/  LOP3.LUT R9, R9, R2, RZ, 0x3c, !PT ;  /* 0x0000000209097212 */ /* 0x000fe200078e3cff */
[----:B------:R-:W-:Y:S06]  /*39f0*/  @P3 BRA `(.L_x_65) ;  /* 0xfffffffc002c3947 */ /* 0x000fec000383ffff */
[----:B------:R-:W-:Y:S01]  /*3a00*/  ULEA UR4, UR5, UR6, 0x3 ;  /* 0x0000000605047291 */ /* 0x000fe2000f8e18ff */
[----:B------:R-:W-:-:S08]  /*3a10*/  SHF.L.U32 R2, R12, 0x1f, RZ ;  /* 0x0000001f0c027819 */ /* 0x000fd000000006ff */
[----:B------:R-:W2:Y:S02]  /*3a20*/  SYNCS.PHASECHK.TRANS64 P0, [UR4+0x160], R2 ;  /* 0x00016002ff0075a7 */ /* 0x000ea40008001004 */
[----:B--2---:R-:W-:Y:S05]  /*3a30*/  @P0 BRA `(.L_x_66) ;  /* 0x0000000000080947 */ /* 0x004fea0003800000 */
[----:B------:R-:W2:Y:S02]  /*3a40*/  SYNCS.PHASECHK.TRANS64.TRYWAIT P0, [UR4+0x160], R2 ;  /* 0x00016002ff0075a7 */ /* 0x000ea40008001104 */
[----:B--2---:R-:W-:Y:S05]  /*3a50*/  @!P0 BRA `(.L_x_67) ;  /* 0x0000005400248947 */ /* 0x004fea0003800000 */
.L_x_66:
[----:B------:R-:W-:-:S04]  /*3a60*/  UIADD3 UR7, UPT, UPT, UR5, 0x1, URZ ;  /* 0x0000000105077890 */ /* 0x000fc8000fffe0ff */
[----:B------:R-:W-:-:S04]  /*3a70*/  UISETP.NE.AND UP0, UPT, UR7, 0x2, UPT ;  /* 0x000000020700788c */ /* 0x000fc8000bf05270 */
[----:B------:R-:W-:Y:S02]  /*3a80*/  USEL UR8, URZ, 0x1, UP0 ;  /* 0x00000001ff087887 */ /* 0x000fe40008000000 */
[----:B------:R-:W-:-:S04]  /*3a90*/  USEL UR7, UR7, URZ, UP0 ;  /* 0x000000ff07077287 */ /* 0x000fc80008000000 */
[----:B------:R-:W-:Y:S01]  /*3aa0*/  ULEA UR7, UR7, UR6, 0x3 ;  /* 0x0000000607077291 */ /* 0x000fe2000f8e18ff */
[----:B--2---:R-:W-:-:S04]  /*3ab0*/  LOP3.LUT R2, R12, UR8, RZ, 0x3c, !PT ;  /* 0x000000080c027c12 */ /* 0x004fc8000f8e3cff */
[----:B------:R-:W-:-:S04]  /*3ac0*/  SHF.L.U32 R0, R2, 0x1f, RZ ;  /* 0x0000001f02007819 */ /* 0x000fc800000006ff */
[----:B------:R-:W2:Y:S02]  /*3ad0*/  SYNCS.PHASECHK.TRANS64 P0, [UR7+0x160], R0 ;  /* 0x00016000ff0075a7 */ /* 0x000ea40008001007 */
[----:B-12---:R-:W-:Y:S05]  /*3ae0*/  @P0 EXIT ;  /* 0x000000000000094d */ /* 0x006fea0003800000 */
[----:B------:R-:W-:Y:S02]  /*3af0*/  SHF.L.U32 R2, R2, 0x1f, RZ ;  /* 0x0000001f02027819 */ /* 0x000fe400000006ff */
[----:B------:R-:W-:-:S07]  /*3b00*/  MOV R0, UR7 ;  /* 0x0000000700007c02 */ /* 0x000fce0008000f00 */
.L_x_68:
[----:B-1----:R1:W2:Y:S02]  /*3b10*/  SYNCS.PHASECHK.TRANS64.TRYWAIT P0, [R0+URZ+0x160], R2 ;  /* 0x00016002000075a7 */ /* 0x0022a400080011ff */
[----:B--2---:R-:W-:Y:S05]  /*3b20*/  @!P0 NANOSLEEP.SYNCS 0x989680 ;  /* 0x009896800000895d */ /* 0x004fea0003900000 */
[----:B------:R-:W2:Y:S02]  /*3b30*/  @!P0 SYNCS.PHASECHK.TRANS64 P0, [R0+URZ+0x160], R2 ;  /* 0x00016002000085a7 */ /* 0x000ea400080010ff */
[----:B--2---:R-:W-:Y:S05]  /*3b40*/  @P0 EXIT ;  /* 0x000000000000094d */ /* 0x004fea0003800000 */
[----:B------:R-:W-:Y:S05]  /*3b50*/  BRA `(.L_x_68) ;  /* 0xfffffffc00ec7947 */ /* 0x000fea000383ffff */
.L_x_61:
[----:B------:R-:W-:Y:S05]  /*3b60*/  BRA.U UP6, `(.L_x_69) ;  /* 0x0000001106d87547 */ /* 0x000fea000b800000 */
[----:B------:R-:W-:Y:S01]  /*3b70*/  UMOV UR4, 0x40 ;  /* 0x0000004000047882 */ /* 0x000fe20000000000 */
[----:B------:R-:W-:Y:S01]  /*3b80*/  NOP ;  /* 0x0000000000007918 */ /* 0x000fe20000000000 */
[----:B------:R-:W-:Y:S01]  /*3b90*/  ULEA UR5, UR55, UR4, 0x18 ;  /* 0x0000000437057291 */ /* 0x000fe2000f8ec0ff */
[----:B------:R-:W-:Y:S02]  /*3ba0*/  UMOV UR6, 0x400 ;  /* 0x0000040000067882 */ /* 0x000fe40000000000 */
[----:B------:R-:W-:-:S06]  /*3bb0*/  ULEA UR6, UR55, UR6, 0x18 ;  /* 0x0000000637067291 */ /* 0x000fcc000f8ec0ff */
[----:B------:R-:W2:Y:S02]  /*3bc0*/  LDS.U8 R0, [UR5+0x1c] ;  /* 0x00001c05ff007984 */ /* 0x000ea40008000000 */
[----:B--2---:R-:W-:-:S13]  /*3bd0*/  ISETP.NE.AND P0, PT, R0, RZ, PT ;  /* 0x000000ff0000720c */ /* 0x004fda0003f05270 */
[----:B------:R-:W-:Y:S05]  /*3be0*/  @P0 BRA `(.L_x_70) ;  /* 0x0000000400080947 */ /* 0x000fea0003800000 */
[----:B------:R-:W-:Y:S02]  /*3bf0*/  UISETP.NE.U32.AND UP1, UPT, UR46, 0x1, UPT ;  /* 0x000000012e00788c */ /* 0x000fe4000bf25070 */
[----:B------:R-:W-:-:S07]  /*3c00*/  UIADD3 UR7, UPT, UPT, UR5, 0x8, URZ ;  /* 0x0000000805077890 */ /* 0x000fce000fffe0ff */
[----:B------:R-:W-:Y:S05]  /*3c10*/  BRA.U !UP1, `(.L_x_71) ;  /* 0x00000001099c7547 */ /* 0x000fea000b800000 */
[----:B------:R-:W-:Y:S01]  /*3c20*/  ELECT P0, URZ, PT ;  /* 0x0000000000ff782f */ /* 0x000fe20003800000 */
[----:B------:R-:W-:-:S12]  /*3c30*/  BSSY B0, `(.L_x_71) ;  /* 0x0000025000007945 */ /* 0x000fd80003800000 */
[----:B------:R-:W-:Y:S05]  /*3c40*/  @!P0 BRA `(.L_x_72) ;  /* 0x00000000008c8947 */ /* 0x000fea0003800000 */
[----:B------:R-:W-:-:S05]  /*3c50*/  UMOV UR4, 0x10 ;  /* 0x0000001000047882 */ /* 0x000fca0000000000 */
[----:B------:R-:W-:Y:S04]  /*3c60*/  DEPBAR.LE SB2, 0x36 ;  /* 0x0000ad800000791a */ /* 0x000fe80000000000 */
[----:B------:R-:W2:Y:S02]  /*3c70*/  UTCATOMSWS.2CTA.FIND_AND_SET.ALIGN UP0, UR4, UR4 ;  /* 0x00000004000475e3 */ /* 0x000ea40008200800 */
[----:B--2---:R-:W-:Y:S01]  /*3c80*/  MOV R10, UR4 ;  /* 0x00000004000a7c02 */ /* 0x004fe20008000f00 */
[----:B------:R-:W-:Y:S06]  /*3c90*/  BRA.U UP0, `(.L_x_73) ;  /* 0x0000000100187547 */ /* 0x000fec000b800000 */
.L_x_74:
[----:B------:R-:W-:Y:S05]  /*3ca0*/  NANOSLEEP 0x64 ;  /* 0x000000640000795d */ /* 0x000fea0003800000 */
[----:B------:R-:W-:-:S05]  /*3cb0*/  UMOV UR4, 0x10 ;  /* 0x0000001000047882 */ /* 0x000fca0000000000 */
[----:B------:R-:W-:Y:S04]  /*3cc0*/  DEPBAR.LE SB2, 0x36 ;  /* 0x0000ad800000791a */ /* 0x000fe80000000000 */
[----:B------:R-:W2:Y:S02]  /*3cd0*/  UTCATOMSWS.2CTA.FIND_AND_SET.ALIGN UP0, UR4, UR4 ;  /* 0x00000004000475e3 */ /* 0x000ea40008200800 */
[----:B--2---:R-:W-:Y:S01]  /*3ce0*/  MOV R10, UR4 ;  /* 0x00000004000a7c02 */ /* 0x004fe20008000f00 */
[----:B------:R-:W-:Y:S05]  /*3cf0*/  BRA.U !UP0, `(.L_x_74) ;  /* 0xfffffffd08e87547 */ /* 0x000fea000b83ffff */
.L_x_73:
[----:B------:R-:W2:Y:S01]  /*3d00*/  LDS R6, [UR5+0x10] ;  /* 0x00001005ff067984 */ /* 0x000ea20008000800 */
[----:B------:R-:W-:Y:S01]  /*3d10*/  IMAD.U32 R0, RZ, RZ, UR6 ;  /* 0x00000006ff007e24 */ /* 0x000fe2000f8e00ff */
[----:B------:R-:W-:-:S03]  /*3d20*/  MOV R4, UR45 ;  /* 0x0000002d00047c02 */ /* 0x000fc60008000f00 */
[----:B------:R-:W-:Y:S01]  /*3d30*/  VIADD R0, R0, 0x200 ;  /* 0x0000020000007836 */ /* 0x000fe20000000000 */
[----:B--2---:R-:W-:-:S04]  /*3d40*/  SHF.L.U32 R6, R6, 0x1f, RZ ;  /* 0x0000001f06067819 */ /* 0x004fc800000006ff */
[----:B------:R-:W2:Y:S02]  /*3d50*/  SYNCS.PHASECHK.TRANS64.TRYWAIT P0, [UR5+0x8], R6 ;  /* 0x00000806ff0075a7 */ /* 0x000ea40008001105 */
[----:B--2---:R-:W-:Y:S05]  /*3d60*/  @P0 BRA `(.L_x_75) ;  /* 0x0000000000080947 */ /* 0x004fea0003800000 */
[----:B------:R-:W2:Y:S02]  /*3d70*/  SYNCS.PHASECHK.TRANS64.TRYWAIT P0, [UR5+0x8], R6 ;  /* 0x00000806ff0075a7 */ /* 0x000ea40008001105 */
[----:B--2---:R-:W-:Y:S05]  /*3d80*/  @!P0 BRA `(.L_x_76) ;  /* 0x0000005000708947 */ /* 0x004fea0003800000 */
.L_x_75:
[----:B------:R-:W-:Y:S01]  /*3d90*/  PRMT R4, R4, 0x654, R0 ;  /* 0x0000065404047816 */ /* 0x000fe20000000000 */
[----:B------:R-:W-:Y:S01]  /*3da0*/  HFMA2 R0, -RZ, RZ, 0, 5.9604644775390625e-08 ;  /* 0x00000001ff007431 */ /* 0x000fe200000001ff */
[----:B------:R-:W-:Y:S01]  /*3db0*/  UPRMT UR4, UR45, 0x654, UR7 ;  /* 0x000006542d047896 */ /* 0x000fe20008000007 */
[----:B------:R-:W-:Y:S02]  /*3dc0*/  IMAD.MOV.U32 R8, RZ, RZ, 0xffff ;  /* 0x0000ffffff087424 */ /* 0x000fe400078e00ff */
[----:B--2---:R-:W-:Y:S02]  /*3dd0*/  IMAD.MOV.U32 R6, RZ, RZ, 0x4 ;  /* 0x00000004ff067424 */ /* 0x004fe400078e00ff */
[----:B------:R-:W-:Y:S01]  /*3de0*/  IMAD.SHL.U32 R9, R10, 0x20, RZ ;  /* 0x000000200a097824 */ /* 0x000fe200078e00ff */
[----:B------:R-:W-:Y:S02]  /*3df0*/  MOV R5, UR4 ;  /* 0x0000000400057c02 */ /* 0x000fe40008000f00 */
[-C--:B------:R-:W-:Y:S01]  /*3e00*/  SHF.L.U32 R8, R8, R10.reuse, RZ ;  /* 0x0000000a08087219 */ /* 0x080fe200000006ff */
[----:B------:R2:W-:Y:S01]  /*3e10*/  SYNCS.ARRIVE.TRANS64.RED RZ, [UR4], R6 ;  /* 0x00000006ffff79a7 */ /* 0x0005e20008000404 */
[----:B------:R-:W-:Y:S01]  /*3e20*/  SHF.L.U32 R7, R0, R10, RZ ;  /* 0x0000000a00077219 */ /* 0x000fe200000006ff */
[----:B------:R2:W-:Y:S04]  /*3e30*/  STS [UR6+0x200], R9 ;  /* 0x00020009ff007988 */ /* 0x0005e80008000806 */
[----:B------:R2:W-:Y:S04]  /*3e40*/  STAS [R4.64], R10 ;  /* 0x0000000a04007dbd */ /* 0x0005e8000c0008ff */
[----:B------:R2:W-:Y:S04]  /*3e50*/  ATOMS.OR RZ, [UR5+0x14], R8 ;  /* 0x00001408ffff798c */ /* 0x0005e8000b000005 */
[----:B------:R2:W-:Y:S04]  /*3e60*/  ATOMS.OR RZ, [UR5+0x18], R7 ;  /* 0x00001807ffff798c */ /* 0x0005e8000b000005 */
[----:B------:R2:W-:Y:S02]  /*3e70*/  ATOMS.XOR RZ, [UR5+0x10], R0 ;  /* 0x00001000ffff798c */ /* 0x0005e4000b800005 */
.L_x_72:
[----:B-1----:R-:W-:Y:S05]  /*3e80*/  BSYNC B0 ;  /* 0x0000000000007941 */ /* 0x002fea0003800000 */
.L_x_71:
[----:B------:R-:W-:Y:S05]  /*3e90*/  BRA.U UP1, `(.L_x_77) ;  /* 0x00000001016c7547 */ /* 0x000fea000b800000 */
[----:B------:R-:W-:-:S03]  /*3ea0*/  UMOV UR4, 0xffffffff ;  /* 0xffffffff00047882 */ /* 0x000fc60000000000 */
[----:B------:R-:W-:Y:S05]  /*3eb0*/  BRA.DIV UR4, `(.L_x_78) ;  /* 0x00000052043c7947 */ /* 0x000fea000b800000 */
[----:B------:R-:W-:-:S13]  /*3ec0*/  ELECT P6, URZ, PT ;  /* 0x0000000000ff782f */ /* 0x000fda00038c0000 */
.L_x_190:
[----:B------:R-:W-:Y:S05]  /*3ed0*/  @!P6 BRA `(.L_x_77) ;  /* 0x00000000005ce947 */ /* 0x000fea0003800000 */
[----:B--2---:R-:W2:Y:S02]  /*3ee0*/  LDS R4, [UR5+0x10] ;  /* 0x00001005ff047984 */ /* 0x004ea40008000800 */
[----:B--2---:R-:W-:-:S04]  /*3ef0*/  SHF.L.U32 R4, R4, 0x1f, RZ ;  /* 0x0000001f04047819 */ /* 0x004fc800000006ff */
[----:B------:R-:W2:Y:S02]  /*3f00*/  SYNCS.PHASECHK.TRANS64.TRYWAIT P0, [UR5+0x8], R4 ;  /* 0x00000804ff0075a7 */ /* 0x000ea40008001105 */
[----:B--2---:R-:W-:Y:S05]  /*3f10*/  @P0 BRA `(.L_x_79) ;  /* 0x0000000000080947 */ /* 0x004fea0003800000 */
[----:B------:R-:W2:Y:S02]  /*3f20*/  SYNCS.PHASECHK.TRANS64.TRYWAIT P0, [UR5+0x8], R4 ;  /* 0x00000804ff0075a7 */ /* 0x000ea40008001105 */
[----:B--2---:R-:W-:Y:S05]  /*3f30*/  @!P0 BRA `(.L_x_80) ;  /* 0x00000050003c8947 */ /* 0x004fea0003800000 */
.L_x_79:
[----:B------:R-:W3:Y:S01]  /*3f40*/  LDS R6, [UR6+0x200] ;  /* 0x00020006ff067984 */ /* 0x000ee20008000800 */
[----:B--2---:R-:W-:Y:S02]  /*3f50*/  HFMA2 R0, -RZ, RZ, 0, 5.9604644775390625e-08 ;  /* 0x00000001ff007431 */ /* 0x004fe400000001ff */
[----:B------:R-:W-:Y:S01]  /*3f60*/  IMAD.MOV.U32 R4, RZ, RZ, 0xffff ;  /* 0x0000ffffff047424 */ /* 0x000fe200078e00ff */
[----:B------:R-:W-:Y:S01]  /*3f70*/  UPRMT UR4, UR45, 0x654, UR7 ;  /* 0x000006542d047896 */ /* 0x000fe20008000007 */
[----:B---3--:R-:W-:-:S03]  /*3f80*/  IMAD.SHL.U32 R5, R6, 0x20, RZ ;  /* 0x0000002006057824 */ /* 0x008fc600078e00ff */
[-C--:B------:R-:W-:Y:S02]  /*3f90*/  SHF.L.U32 R4, R4, R6.reuse, RZ ;  /* 0x0000000604047219 */ /* 0x080fe400000006ff */
[----:B------:R-:W-:Y:S01]  /*3fa0*/  SHF.L.U32 R6, R0, R6, RZ ;  /* 0x0000000600067219 */ /* 0x000fe200000006ff */
[----:B------:R3:W-:Y:S04]  /*3fb0*/  STS [UR6+0x200], R5 ;  /* 0x00020005ff007988 */ /* 0x0007e80008000806 */
[----:B------:R3:W-:Y:S04]  /*3fc0*/  ATOMS.OR RZ, [UR5+0x14], R4 ;  /* 0x00001404ffff798c */ /* 0x0007e8000b000005 */
[----:B------:R3:W-:Y:S01]  /*3fd0*/  ATOMS.OR RZ, [UR5+0x18], R6 ;  /* 0x00001806ffff798c */ /* 0x0007e2000b000005 */
[----:B------:R-:W-:Y:S03]  /*3fe0*/  SYNCS.ARRIVE.TRANS64.RED.A1T0 RZ, [UR4], RZ ;  /* 0x000000ffffff79a7 */ /* 0x000fe60008100404 */
[----:B------:R3:W-:Y:S01]  /*3ff0*/  ATOMS.XOR RZ, [UR5+0x10], R0 ;  /* 0x00001000ffff798c */ /* 0x0007e2000b800005 */
[----:B------:R-:W-:Y:S05]  /*4000*/  BRA `(.L_x_77) ;  /* 0x0000000000107947 */ /* 0x000fea0003800000 */
.L_x_70:
[----:B------:R-:W-:Y:S02]  /*4010*/  MOV R0, 0xffffffff ;  /* 0xffffffff00007802 */ /* 0x000fe40000000f00 */
[----:B------:R-:W-:-:S03]  /*4020*/  MOV R4, 0x4050 ;  /* 0x0000405000047802 */ /* 0x000fc60000000f00 */
[----:B------:R2:W-:Y:S04]  /*4030*/  STS [UR6+0x200], R0 ;  /* 0x00020000ff007988 */ /* 0x0005e80008000806 */
[----:B-12--5:R-:W-:Y:S05]  /*4040*/  CALL.REL.NOINC `($__internal_1_$__cuda_sm10x_tcgen05_guardrail_trap_phase_invalid_during_alloc) ;  /* 0x00000054009c7944 */ /* 0x026fea0003c00000 */
.L_x_77:
[----:B------:R-:W-:Y:S05]  /*4050*/  WARPSYNC.ALL ;  /* 0x0000000000007948 */ /* 0x000fea0003800000 */
[----:B------:R-:W4:Y:S01]  /*4060*/  S2UR UR4, SR_CgaCtaId ;  /* 0x00000000000479c3 */ /* 0x000f220000008800 */
[----:B------:R-:W-:Y:S01]  /*4070*/  UMOV UR26, 0x400 ;  /* 0x00000400001a7882 */ /* 0x000fe20000000000 */
[----:B------:R-:W-:-:S06]  /*4080*/  NOP ;  /* 0x0000000000007918 */ /* 0x000fcc0000000000 */
[----:B------:R-:W-:Y:S06]  /*4090*/  BAR.ARV 0x6, 0xa0 ;  /* 0x0182800000007b1d */ /* 0x000fec0000002000 */
[----:B------:R-:W1:Y:S01]  /*40a0*/  LDCU UR6, c[0x0][0x38c] ;  /* 0x00007180ff0677ac */ /* 0x000e620008000800 */
[----:B------:R-:W-:Y:S01]  /*40b0*/  LOP3.LUT R3, R3, 0xffff, RZ, 0xc0, !PT ;  /* 0x0000ffff03037812 */ /* 0x000fe200078ec0ff */
[----:B--2---:R-:W-:Y:S01]  /*40c0*/  IMAD.MOV.U32 R9, RZ, RZ, 0x1 ;  /* 0x00000001ff097424 */ /* 0x004fe200078e00ff */
[----:B------:R-:W-:Y:S01]  /*40d0*/  LOP3.LUT R2, R2, 0xffff, RZ, 0xc0, !PT ;  /* 0x0000ffff02027812 */ /* 0x000fe200078ec0ff */
[----:B------:R-:W-:Y:S01]  /*40e0*/  IMAD.MOV.U32 R8, RZ, RZ, RZ ;  /* 0x000000ffff087224 */ /* 0x000fe200078e00ff */
[----:B------:R-:W-:Y:S01]  /*40f0*/  R2UR UR28, R3 ;  /* 0x00000000031c72ca */ /* 0x000fe200000e0000 */
[----:B------:R-:W-:Y:S01]  /*4100*/  UMOV UR32, URZ ;  /* 0x000000ff00207c82 */ /* 0x000fe20008000000 */
[----:B------:R-:W-:-:S02]  /*4110*/  R2UR UR42, R2 ;  /* 0x00000000022a72ca */ /* 0x000fc400000e0000 */
[----:B------:R-:W-:Y:S01]  /*4120*/  CS2R R2, SRZ ;  /* 0x0000000000027805 */ /* 0x000fe2000001ff00 */
[----:B------:R-:W-:Y:S01]  /*4130*/  UMOV UR23, URZ ;  /* 0x000000ff00177c82 */ /* 0x000fe20008000000 */
[----:B----4-:R-:W-:Y:S01]  /*4140*/  ULEA UR26, UR4, UR26, 0x18 ;  /* 0x0000001a041a7291 */ /* 0x010fe2000f8ec0ff */
[----:B------:R-:W-:Y:S01]  /*4150*/  UMOV UR22, URZ ;  /* 0x000000ff00167c82 */ /* 0x000fe20008000000 */
[----:B------:R-:W-:Y:S02]  /*4160*/  UISETP.NE.AND UP3, UPT, UR46, URZ, UPT ;  /* 0x000000ff2e00728c */ /* 0x000fe4000bf65270 */
[----:B------:R-:W-:Y:S02]  /*4170*/  UIADD3 UR5, UPT, UPT, UR26, 0x3400, URZ ;  /* 0x000034001a057890 */ /* 0x000fe4000fffe0ff */
[----:B------:R-:W-:-:S03]  /*4180*/  UIADD3 UR4, UPT, UPT, UR26, 0x25400, URZ ;  /* 0x000254001a047890 */ /* 0x000fc6000fffe0ff */
[----:B---3--:R-:W2:Y:S01]  /*4190*/  LDS R0, [UR26+0x200] ;  /* 0x0002001aff007984 */ /* 0x008ea20008000800 */
[----:B-1----:R-:W-:Y:S02]  /*41a0*/  UIADD3 UR6, UPT, UPT, UR6, 0x3f, URZ ;  /* 0x0000003f06067890 */ /* 0x002fe4000fffe0ff */
[----:B------:R-:W-:Y:S02]  /*41b0*/  USHF.R.U32.HI UR5, URZ, 0x4, UR5 ;  /* 0x00000004ff057899 */ /* 0x000fe40008011605 */
[----:B------:R-:W-:Y:S02]  /*41c0*/  USHF.R.S32.HI UR33, URZ, 0x1f, UR6 ;  /* 0x0000001fff217899 */ /* 0x000fe40008011406 */
[----:B------:R-:W-:Y:S02]  /*41d0*/  USHF.R.U32.HI UR4, URZ, 0x4, UR4 ;  /* 0x00000004ff047899 */ /* 0x000fe40008011604 */
[----:B------:R-:W-:Y:S02]  /*41e0*/  ULEA.HI UR33, UR33, UR6, URZ, 0x6 ;  /* 0x0000000621217291 */ /* 0x000fe4000f8f30ff */
[----:B------:R-:W-:-:S02]  /*41f0*/  ULOP3.LUT UR5, UR5, 0x3fff, URZ, 0xc0, !UPT ;  /* 0x00003fff05057892 */ /* 0x000fc4000f8ec0ff */
[----:B------:R-:W-:Y:S02]  /*4200*/  USHF.R.S32.HI UR33, URZ, 0x6, UR33 ;  /* 0x00000006ff217899 */ /* 0x000fe40008011421 */
[----:B------:R-:W-:Y:S02]  /*4210*/  ULOP3.LUT UR30, UR4, 0x3fff, URZ, 0xc0, !UPT ;  /* 0x00003fff041e7892 */ /* 0x000fe4000f8ec0ff */
[----:B------:R-:W-:Y:S01]  /*4220*/  UISETP.LT.AND UP0, UPT, UR33, 0x1, UPT ;  /* 0x000000012100788c */ /* 0x000fe2000bf01270 */
[----:B------:R-:W-:Y:S01]  /*4230*/  UMOV UR40, 0x0 ;  /* 0x0000000000287882 */ /* 0x000fe20000000000 */
[----:B------:R-:W-:Y:S01]  /*4240*/  UMOV UR41, 0x8100490 ;  /* 0x0810049000297882 */ /* 0x000fe20000000000 */
[----:B------:R-:W-:Y:S02]  /*4250*/  ULOP3.LUT UR29, UR5, 0x10000, URZ, 0xfc, !UPT ;  /* 0x00010000051d7892 */ /* 0x000fe4000f8efcff */
[----:B------:R-:W-:Y:S02]  /*4260*/  ULOP3.LUT UR30, UR30, 0x10000, URZ, 0xfc, !UPT ;  /* 0x000100001e1e7892 */ /* 0x000fe4000f8efcff */
[----:B------:R-:W-:Y:S01]  /*4270*/  USEL UR43, UR33, 0x1, !UP0 ;  /* 0x00000001212b7887 */ /* 0x000fe2000c000000 */
[----:B------:R-:W-:Y:S01]  /*4280*/  UMOV UR38, 0x0 ;  /* 0x0000000000267882 */ /* 0x000fe20000000000 */
[----:B------:R-:W-:Y:S01]  /*4290*/  UMOV UR39, 0x8100490 ;  /* 0x0810049000277882 */ /* 0x000fe20000000000 */
[----:B------:R-:W-:Y:S01]  /*42a0*/  UMOV UR36, 0x0 ;  /* 0x0000000000247882 */ /* 0x000fe20000000000 */
[----:B------:R-:W-:Y:S01]  /*42b0*/  UMOV UR37, 0x8100490 ;  /* 0x0810049000257882 */ /* 0x000fe20000000000 */
[----:B------:R-:W-:Y:S01]  /*42c0*/  UMOV UR34, 0x0 ;  /* 0x0000000000227882 */ /* 0x000fe20000000000 */
[----:B------:R-:W-:Y:S01]  /*42d0*/  UMOV UR35, 0x8100490 ;  /* 0x0810049000237882 */ /* 0x000fe20000000000 */
[----:B--2---:R-:W-:-:S15]  /*42e0*/  R2UR UR44, R0 ;  /* 0x00000000002c72ca */ /* 0x004fde00000e0000 */
.L_x_88:
[C---:B------:R-:W-:Y:S02]  /*42f0*/  LEA R0, R8.reuse, UR26, 0x3 ;  /* 0x0000001a08007c11 */ /* 0x040fe4000f8e18ff */
[----:B------:R-:W-:Y:S02]  /*4300*/  SHF.L.U32 R4, R3, 0x1f, RZ ;  /* 0x0000001f03047819 */ /* 0x000fe400000006ff */
[----:B------:R-:W-:Y:S02]  /*4310*/  LEA R5, R8, UR26, 0x4 ;  /* 0x0000001a08057c11 */ /* 0x000fe4000f8e20ff */
[----:B------:R-:W1:Y:S02]  /*4320*/  SYNCS.PHASECHK.TRANS64.TRYWAIT P0, [R0+URZ+0x150], R4 ;  /* 0x00015004000075a7 */ /* 0x000e6400080011ff */
[----:B-1-3--:R-:W-:Y:S05]  /*4330*/  @!P0 BRA `(.L_x_81) ;  /* 0x0000004c00548947 */ /* 0x00afea0003800000 */
.L_x_191:
[----:B-1----:R-:W1:Y:S01]  /*4340*/  LDS.128 R4, [R5+0x1e0] ;  /* 0x0001e00005047984 */ /* 0x002e620000000c00 */
[----:B------:R-:W-:Y:S02]  /*4350*/  VIADD R0, R0, 0x160 ;  /* 0x0000016000007836 */ /* 0x000fe40000000000 */
[----:B------:R-:W-:Y:S01]  /*4360*/  VIADD R8, R8, 0x1 ;  /* 0x0000000108087836 */ /* 0x000fe20000000000 */
[----:B------:R-:W-:Y:S01]  /*4370*/  @!PT LDS RZ, [RZ] ;  /* 0x00000000fffff984 */ /* 0x000fe20000000800 */
[----:B------:R-:W-:Y:S01]  /*4380*/  @!PT LDS RZ, [RZ] ;  /* 0x00000000fffff984 */ /* 0x000fe20000000800 */
[----:B------:R-:W-:Y:S01]  /*4390*/  @!PT LDS RZ, [RZ] ;  /* 0x00000000fffff984 */ /* 0x000fe20000000800 */
[----:B------:R-:W-:Y:S01]  /*43a0*/  @!PT LDS RZ, [RZ] ;  /* 0x00000000fffff984 */ /* 0x000fe20000000800 */
[----:B------:R2:W-:Y:S06]  /*43b0*/  MEMBAR.ALL.CTA ;  /* 0x0000000000007992 */ /* 0x0005ec0000008000 */
[----:B--2---:R-:W2:Y:S01]  /*43c0*/  FENCE.VIEW.ASYNC.S ;  /* 0x00000000000073c6 */ /* 0x004ea20000000000 */
[----:B------:R-:W-:-:S04]  /*43d0*/  PRMT R0, RZ, 0x654, R0 ;  /* 0x00000654ff007816 */ /* 0x000fc80000000000 */
[----:B--2---:R2:W-:Y:S01]  /*43e0*/  SYNCS.ARRIVE.TRANS64.RED.A1T0 RZ, [R0+URZ], RZ ;  /* 0x000000ff00ff79a7 */ /* 0x0045e200081004ff */
[----:B-1----:R-:W-:Y:S01]  /*43f0*/  LOP3.LUT P1, RZ, R6, 0x1, RZ, 0xc0, !PT ;  /* 0x0000000106ff7812 */ /* 0x002fe2000782c0ff */
[----:B--2---:R-:W-:-:S12]  /*4400*/  BRA.U UP3, `(.L_x_82) ;  /* 0x0000000503087547 */ /* 0x004fd8000b800000 */
[----:B------:R-:W1:Y:S01]  /*4410*/  LDCU UR4, c[0x0][0x38c] ;  /* 0x00007180ff0477ac */ /* 0x000e620008000800 */
[----:B------:R-:W-:Y:S02]  /*4420*/  PLOP3.LUT P2, PT, PT, PT, PT, 0x80, 0x8 ;  /* 0x000000000008781c */ /* 0x000fe40003f4f070 */
[----:B------:R-:W-:Y:S01]  /*4430*/  SHF.L.U32 R4, R9, 0x1f, RZ ;  /* 0x0000001f09047819 */ /* 0x000fe200000006ff */
[----:B------:R-:W-:Y:S02]  /*4440*/  ULEA UR31, UR32, UR26, 0x3 ;  /* 0x0000001a201f7291 */ /* 0x000fe4000f8e18ff */
[----:B------:R-:W-:Y:S02]  /*4450*/  ULEA UR11, UR32, UR44, 0x5 ;  /* 0x0000002c200b7291 */ /* 0x000fe4000f8e28ff */
[----:B-1----:R-:W-:-:S06]  /*4460*/  UISETP.GE.AND UP0, UPT, UR4, 0x1, UPT ;  /* 0x000000010400788c */ /* 0x002fcc000bf06270 */
[----:B------:R-:W-:-:S05]  /*4470*/  PLOP3.LUT P0, PT, PT, PT, UP0, 0x80, 0x8 ;  /* 0x000000000008781c */ /* 0x000fca0003f0f008 */
[----:B------:R-:W-:-:S08]  /*4480*/  @UP0 ULEA UR4, UR23, UR26, 0x3 ;  /* 0x0000001a17040291 */ /* 0x000fd0000f8e18ff */
[----:B------:R-:W-:-:S04]  /*4490*/  @P0 SHF.L.U32 R0, R2, 0x1f, RZ ;  /* 0x0000001f02000819 */ /* 0x000fc800000006ff */
[----:B------:R1:W2:Y:S01]  /*44a0*/  @P0 SYNCS.PHASECHK.TRANS64.TRYWAIT P2, [UR4], R0 ;  /* 0x00000000ff0005a7 */ /* 0x0002a20008041104 */
[----:B------:R-:W3:Y:S02]  /*44b0*/  SYNCS.PHASECHK.TRANS64.TRYWAIT P0, [UR31+0x190], R4 ;  /* 0x00019004ff0075a7 */ /* 0x000ee4000800111f */
[----:B-123--:R-:W-:Y:S05]  /*44c0*/  @!P0 BRA `(.L_x_83) ;  /* 0x0000004c00048947 */ /* 0x00efea0003800000 */
.L_x_193:
[----:B------:R-:W-:Y:S01]  /*44d0*/  UMOV UR27, UR22 ;  /* 0x00000016001b7c82 */ /* 0x000fe20008000000 */
[----:B------:R-:W-:Y:S05]  /*44e0*/  BRA.U !UP0, `(.L_x_84) ;  /* 0x0000000108c07547 */ /* 0x000fea000b800000 */
[----:B------:R-:W-:Y:S02]  /*44f0*/  UIADD3 UR27, UPT, UPT, UR43, UR22, URZ ;  /* 0x000000162b1b7290 */ /* 0x000fe4000fffe0ff */
[----:B------:R-:W-:Y:S01]  /*4500*/  UPLOP3.LUT UP2, UPT, UPT, UPT, UPT, 0x40, 0x4 ;  /* 0x000000000004789c */ /* 0x000fe20003f4e870 */
[----:B------:R-:W-:Y:S01]  /*4510*/  UMOV UR24, UR33 ;  /* 0x0000002100187c82 */ /* 0x000fe20008000000 */
[----:B------:R-:W-:-:S09]  /*4520*/  UMOV UR10, UR23 ;  /* 0x00000017000a7c82 */ /* 0x000fd20008000000 */
.L_x_87:
[----:B--2---:R-:W-:Y:S01]  /*4530*/  ULEA UR5, UR10, UR26, 0x3 ;  /* 0x0000001a0a057291 */ /* 0x004fe2000f8e18ff */
[----:B---3--:R-:W-:Y:S11]  /*4540*/  @P2 BRA `(.L_x_85) ;  /* 0x00000000000c2947 */ /* 0x008ff60003800000 */
[----:B-1----:R-:W-:Y:S04]  /*4550*/  SHF.L.U32 R4, R2, 0x1f, RZ ;  /* 0x0000001f02047819 */ /* 0x002fe800000006ff */
[----:B------:R-:W1:Y:S02]  /*4560*/  SYNCS.PHASECHK.TRANS64.TRYWAIT P0, [UR5], R4 ;  /* 0x00000004ff0075a7 */ /* 0x000e640008001105 */
[----:B-1----:R-:W-:Y:S05]  /*4570*/  @!P0 BRA `(.L_x_86) ;  /* 0x0000004800f08947 */ /* 0x002fea0003800000 */
.L_x_85:
[----:B------:R-:W-:Y:S01]  /*4580*/  UISETP.NE.AND UP0, UPT, UR24, 0x1, UPT ;  /* 0x000000011800788c */ /* 0x000fe2000bf05270 */
[----:B------:R-:W-:Y:S01]  /*4590*/  PLOP3.LUT P2, PT, PT, PT, PT, 0x80, 0x8 ;  /* 0x000000000008781c */ /* 0x000fe20003f4f070 */
[----:B------:R-:W-:Y:S02]  /*45a0*/  UIADD3 UR4, UPT, UPT, UR10, 0x1, URZ ;  /* 0x000000010a047890 */ /* 0x000fe4000fffe0ff */
[----:B------:R-:W-:Y:S02]  /*45b0*/  UIADD3 UR25, UPT, UPT, UR5, 0x88, URZ ;  /* 0x0000008805197890 */ /* 0x000fe4000fffe0ff */
[----:B------:R-:W-:Y:S01]  /*45c0*/  UISETP.NE.AND UP1, UPT, UR4, 0x11, UPT ;  /* 0x000000110400788c */ /* 0x000fe2000bf25270 */
[----:B------:R-:W-:Y:S01]  /*45d0*/  PLOP3.LUT P0, PT, PT, PT, UP0, 0x80, 0x8 ;  /* 0x000000000008781c */ /* 0x000fe20003f0f008 */
[----:B------:R-:W-:Y:S02]  /*45e0*/  UIADD3 UR22, UPT, UPT, UR22, 0x1, URZ ;  /* 0x0000000116167890 */ /* 0x000fe4000fffe0ff */
[----:B------:R-:W-:Y:S02]  /*45f0*/  USEL UR6, URZ, 0x1, UP1 ;  /* 0x00000001ff067887 */ /* 0x000fe40008800000 */
[----:B------:R-:W-:Y:S02]  /*4600*/  USEL UR23, UR4, URZ, UP1 ;  /* 0x000000ff04177287 */ /* 0x000fe40008800000 */
[----:B------:R-:W-:Y:S02]  /*4610*/  UIADD3 UR24, UPT, UPT, UR24, -0x1, URZ ;  /* 0xffffffff18187890 */ /* 0x000fe4000fffe0ff */
[----:B------:R-:W-:Y:S01]  /*4620*/  @UP0 ULEA UR4, UR23, UR26, 0x3 ;  /* 0x0000001a17040291 */ /* 0x000fe2000f8e18ff */
[----:B------:R-:W-:Y:S01]  /*4630*/  LOP3.LUT R2, R2, UR6, RZ, 0x3c, !PT ;  /* 0x0000000602027c12 */ /* 0x000fe2000f8e3cff */
[----:B------:R-:W-:Y:S02]  /*4640*/  ULEA UR6, UR10, UR30, 0x8 ;  /* 0x0000001e0a067291 */ /* 0x000fe4000f8e40ff */
[----:B------:R-:W-:Y:S01]  /*4650*/  UISETP.NE.AND UP0, UPT, UR22, UR27, UPT ;  /* 0x0000001b1600728c */ /* 0x000fe2000bf05270 */
[----:B-1----:R-:W-:Y:S01]  /*4660*/  @P0 SHF.L.U32 R0, R2, 0x1f, RZ ;  /* 0x0000001f02000819 */ /* 0x002fe200000006ff */
[----:B------:R-:W-:Y:S02]  /*4670*/  UIADD3 UR20, UPT, UPT, UR6, 0x2, URZ ;  /* 0x0000000206147890 */ /* 0x000fe4000fffe0ff */
[----:B------:R-:W-:Y:S01]  /*4680*/  UIADD3 UR16, UPT, UPT, UR6, 0x4, URZ ;  /* 0x0000000406107890 */ /* 0x000fe2000fffe0ff */
[----:B------:R2:W3:Y:S01]  /*4690*/  @P0 SYNCS.PHASECHK.TRANS64.TRYWAIT P2, [UR4], R0 ;  /* 0x00000000ff0005a7 */ /* 0x0004e20008041104 */
[----:B------:R-:W-:Y:S02]  /*46a0*/  ULEA UR4, UR10, UR29, 0x9 ;  /* 0x0000001d0a047291 */ /* 0x000fe4000f8e48ff */
[----:B------:R-:W-:Y:S02]  /*46b0*/  UIADD3 UR12, UPT, UPT, UR6, 0x6, URZ ;  /* 0x00000006060c7890 */ /* 0x000fe4000fffe0ff */
[----:B------:R-:W-:Y:S02]  /*46c0*/  UIADD3 UR18, UPT, UPT, UR4, 0x2, URZ ;  /* 0x0000000204127890 */ /* 0x000fe4000fffe0ff */
[----:B------:R-:W-:Y:S02]  /*46d0*/  UIADD3 UR14, UPT, UPT, UR4, 0x4, URZ ;  /* 0x00000004040e7890 */ /* 0x000fe4000fffe0ff */
[----:B------:R-:W-:Y:S01]  /*46e0*/  UIADD3 UR8, UPT, UPT, UR4, 0x6, URZ ;  /* 0x0000000604087890 */ /* 0x000fe2000fffe0ff */
[----:B------:R-:W-:Y:S01]  /*46f0*/  UMOV UR7, 0x40004040 ;  /* 0x4000404000077882 */ /* 0x000fe20000000000 */
[----:B------:R-:W-:Y:S01]  /*4700*/  UMOV UR5, 0x40004040 ;  /* 0x4000404000057882 */ /* 0x000fe20000000000 */
[----:B------:R-:W-:Y:S01]  /*4710*/  UMOV UR21, 0x40004040 ;  /* 0x4000404000157882 */ /* 0x000fe20000000000 */
[----:B------:R2:W-:Y:S01]  /*4720*/  UTCHMMA.2CTA gdesc[UR4], gdesc[UR6], tmem[UR11], tmem[UR40], idesc[UR41], UP2 ;  /* 0x00ff2806040075ea */ /* 0x0005e2000920000b */
[----:B------:R-:W-:Y:S01]  /*4730*/  UPLOP3.LUT UP2, UPT, UPT, UPT, UPT, 0x80, 0x8 ;  /* 0x000000000008789c */ /* 0x000fe20003f4f070 */
[----:B------:R-:W-:Y:S01]  /*4740*/  UMOV UR19, 0x40004040 ;  /* 0x4000404000137882 */ /* 0x000fe20000000000 */
[----:B------:R-:W-:Y:S01]  /*4750*/  UMOV UR17, 0x40004040 ;  /* 0x4000404000117882 */ /* 0x000fe20000000000 */
[----:B------:R2:W-:Y:S01]  /*4760*/  UTCHMMA.2CTA gdesc[UR18], gdesc[UR20], tmem[UR11], tmem[UR38], idesc[UR39], UPT ;  /* 0x00ff2614120075ea */ /* 0x0005e2000ba0000b */
[----:B------:R-:W-:Y:S01]  /*4770*/  UMOV UR15, 0x40004040 ;  /* 0x40004040000f7882 */ /* 0x000fe20000000000 */
[----:B------:R-:W-:Y:S01]  /*4780*/  UMOV UR13, 0x40004040 ;  /* 0x40004040000d7882 */ /* 0x000fe20000000000 */
[----:B------:R-:W-:Y:S01]  /*4790*/  UMOV UR9, 0x40004040 ;  /* 0x4000404000097882 */ /* 0x000fe20000000000 */
[----:B------:R2:W-:Y:S01]  /*47a0*/  UTCHMMA.2CTA gdesc[UR14], gdesc[UR16], tmem[UR11], tmem[UR36], idesc[UR37], UPT ;  /* 0x00ff24100e0075ea */ /* 0x0005e2000ba0000b */
[----:B------:R2:W-:Y:S01]  /*47b0*/  UTCHMMA.2CTA gdesc[UR8], gdesc[UR12], tmem[UR11], tmem[UR34], idesc[UR35], UPT ;  /* 0x00ff220c080075ea */ /* 0x0005e2000ba0000b */
[----:B------:R2:W-:Y:S01]  /*47c0*/  UTCBAR.2CTA.MULTICAST [UR25], URZ, UR28 ;  /* 0x000000ff190073e9 */ /* 0x0005e2000820081c */
[----:B------:R-:W-:Y:S01]  /*47d0*/  UMOV UR10, UR23 ;  /* 0x00000017000a7c82 */ /* 0x000fe20008000000 */
[----:B------:R-:W-:Y:S05]  /*47e0*/  BRA.U UP0, `(.L_x_87) ;  /* 0xfffffffd00507547 */ /* 0x000fea000b83ffff */
.L_x_84:
[----:B--2---:R-:W-:Y:S01]  /*47f0*/  UIADD3 UR4, UPT, UPT, UR31, 0x170, URZ ;  /* 0x000001701f047890 */ /* 0x004fe2000fffe0ff */
[----:B------:R-:W-:-:S08]  /*4800*/  UMOV UR22, UR27 ;  /* 0x0000001b00167c82 */ /* 0x000fd00008000000 */
[----:B------:R2:W-:Y:S01]  /*4810*/  UTCBAR.2CTA.MULTICAST [UR4], URZ, UR42 ;  /* 0x000000ff040073e9 */ /* 0x0005e2000820082a */
[----:B------:R-:W-:Y:S02]  /*4820*/  NOP ;  /* 0x0000000000007918 */ /* 0x000fe40000000000 */
.L_x_82:
[----:B--2---:R-:W-:Y:S01]  /*4830*/  UIADD3 UR4, UPT, UPT, UR32, 0x1, URZ ;  /* 0x0000000120047890 */ /* 0x004fe2000fffe0ff */
[----:B------:R-:W-:-:S03]  /*4840*/  ISETP.NE.AND P0, PT, R8, 0x2, PT ;  /* 0x000000020800780c */ /* 0x000fc60003f05270 */
[----:B------:R-:W-:Y:S01]  /*4850*/  UISETP.NE.AND UP0, UPT, UR4, 0x4, UPT ;  /* 0x000000040400788c */ /* 0x000fe2000bf05270 */
[----:B-1----:R-:W-:Y:S02]  /*4860*/  SEL R0, RZ, 0x1, P0 ;  /* 0x00000001ff007807 */ /* 0x002fe40000000000 */
[----:B------:R-:W-:Y:S01]  /*4870*/  SEL R8, R8, RZ, P0 ;  /* 0x000000ff08087207 */ /* 0x000fe20000000000 */
[----:B------:R-:W-:Y:S01]  /*4880*/  USEL UR5, URZ, 0x1, UP0 ;  /* 0x00000001ff057887 */ /* 0x000fe20008000000 */
[----:B------:R-:W-:Y:S01]  /*4890*/  LOP3.LUT R3, R3, R0, RZ, 0x3c, !PT ;  /* 0x0000000003037212 */ /* 0x000fe200078e3cff */
[----:B------:R-:W-:-:S04]  /*48a0*/  USEL UR32, UR4, URZ, UP0 ;  /* 0x000000ff04207287 */ /* 0x000fc80008000000 */
[----:B------:R-:W-:Y:S01]  /*48b0*/  LOP3.LUT R9, R9, UR5, RZ, 0x3c, !PT ;  /* 0x0000000509097c12 */ /* 0x000fe2000f8e3cff */
[----:B------:R-:W-:Y:S07]  /*48c0*/  @P1 BRA `(.L_x_88) ;  /* 0xfffffff800881947 */ /* 0x000fee000383ffff */
[----:B------:R-:W1:Y:S01]  /*48d0*/  S2UR UR8, SR_CgaCtaId ;  /* 0x00000000000879c3 */ /* 0x000e620000008800 */
[----:B------:R-:W-:Y:S01]  /*48e0*/  ELECT P0, URZ, PT ;  /* 0x0000000000ff782f */ /* 0x000fe20003800000 */
[----:B------:R-:W-:Y:S01]  /*48f0*/  HFMA2 R0, -RZ, RZ, 0, 5.9604644775390625e-08 ;  /* 0x00000001ff007431 */ /* 0x000fe200000001ff */
[----:B------:R-:W-:-:S05]  /*4900*/  UMOV UR4, 0x40 ;  /* 0x0000004000047882 */ /* 0x000fca0000000000 */
[----:B------:R-:W-:Y:S01]  /*4910*/  UVIRTCOUNT.DEALLOC.SMPOOL 0x80 ;  /* 0x000000800000784c */ /* 0x000fe20000000000 */
[----:B------:R-:W-:Y:S02]  /*4920*/  UISETP.NE.AND UP1, UPT, UR46, URZ, UPT ;  /* 0x000000ff2e00728c */ /* 0x000fe4000bf25270 */
[----:B-1----:R-:W-:-:S09]  /*4930*/  ULEA UR8, UR8, UR4, 0x18 ;  /* 0x0000000408087291 */ /* 0x002fd2000f8ec0ff */
[----:B------:R1:W-:Y:S01]  /*4940*/  @P0 STS.U8 [UR8+0x1c], R0 ;  /* 0x00001c00ff000988 */ /* 0x0003e20008000008 */
[----:B------:R-:W-:Y:S05]  /*4950*/  BRA.U UP1, `(.L_x_89) ;  /* 0x0000000101a07547 */ /* 0x000fea000b800000 */
[----:B------:R-:W-:Y:S01]  /*4960*/  UIADD3 UR7, UPT, UPT, UR26, 0x190, URZ ;  /* 0x000001901a077890 */ /* 0x000fe2000fffe0ff */
[----:B------:R-:W-:-:S03]  /*4970*/  SHF.L.U32 R2, R9, 0x1f, RZ ;  /* 0x0000001f09027819 */ /* 0x000fc600000006ff */
[----:B------:R-:W-:-:S09]  /*4980*/  ULEA UR4, UR32, UR7, 0x3 ;  /* 0x0000000720047291 */ /* 0x000fd2000f8e18ff */
[----:B------:R-:W2:Y:S02]  /*4990*/  SYNCS.PHASECHK.TRANS64.TRYWAIT P0, [UR4], R2 ;  /* 0x00000002ff0075a7 */ /* 0x000ea40008001104 */
[----:B--2---:R-:W-:Y:S05]  /*49a0*/  @!P0 BRA `(.L_x_90) ;  /* 0x0000004400fc8947 */ /* 0x004fea0003800000 */
.L_x_196:
        /* <DEDUP_REMOVED lines=9> */
.L_x_198:
        /* <DEDUP_REMOVED lines=9> */
.L_x_200:
[----:B------:R-:W-:-:S04]  /*4ad0*/  UIADD3 UR4, UPT, UPT, UR4, 0x1, URZ ;  /* 0x0000000104047890 */ /* 0x000fc8000fffe0ff */
[----:B------:R-:W-:-:S04]  /*4ae0*/  UISETP.NE.AND UP0, UPT, UR4, 0x4, UPT ;  /* 0x000000040400788c */ /* 0x000fc8000bf05270 */
[----:B------:R-:W-:Y:S02]  /*4af0*/  USEL UR5, URZ, 0x1, UP0 ;  /* 0x00000001ff057887 */ /* 0x000fe40008000000 */
[----:B------:R-:W-:-:S04]  /*4b00*/  USEL UR4, UR4, URZ, UP0 ;  /* 0x000000ff04047287 */ /* 0x000fc80008000000 */
[----:B------:R-:W-:Y:S01]  /*4b10*/  ULEA UR4, UR4, UR7, 0x3 ;  /* 0x0000000704047291 */ /* 0x000fe2000f8e18ff */
[----:B------:R-:W-:-:S04]  /*4b20*/  LOP3.LUT R2, R2, UR5, RZ, 0x3c, !PT ;  /* 0x0000000502027c12 */ /* 0x000fc8000f8e3cff */
[----:B------:R-:W-:Y:S01]  /*4b30*/  SHF.L.U32 R2, R2, 0x1f, RZ ;  /* 0x0000001f02027819 */ /* 0x000fe200000006ff */
[----:B-1----:R-:W-:-:S04]  /*4b40*/  IMAD.U32 R0, RZ, RZ, UR4 ;  /* 0x00000004ff007e24 */ /* 0x002fc8000f8e00ff */
[----:B------:R1:W2:Y:S03]  /*4b50*/  SYNCS.PHASECHK.TRANS64.TRYWAIT P0, [R0+URZ], R2 ;  /* 0x00000002000075a7 */ /* 0x0002a600080011ff */
[----:B--2---:R-:W-:Y:S05]  /*4b60*/  @!P0 NANOSLEEP.SYNCS 0x989680 ;  /* 0x009896800000895d */ /* 0x004fea0003900000 */
[----:B------:R-:W2:Y:S02]  /*4b70*/  @!P0 SYNCS.PHASECHK.TRANS64 P0, [R0+URZ], R2 ;  /* 0x00000002000085a7 */ /* 0x000ea400080010ff */
[----:B--2---:R-:W-:Y:S05]  /*4b80*/  @P0 BRA `(.L_x_93) ;  /* 0x0000000000200947 */ /* 0x004fea0003800000 */
.L_x_94:
[----:B--2---:R2:W4:Y:S02]  /*4b90*/  SYNCS.PHASECHK.TRANS64.TRYWAIT P0, [R0+URZ], R2 ;  /* 0x00000002000075a7 */ /* 0x00452400080011ff */
[----:B----4-:R-:W-:Y:S05]  /*4ba0*/  @!P0 NANOSLEEP.SYNCS 0x989680 ;  /* 0x009896800000895d */ /* 0x010fea0003900000 */
[----:B------:R-:W4:Y:S02]  /*4bb0*/  @!P0 SYNCS.PHASECHK.TRANS64 P0, [R0+URZ], R2 ;  /* 0x00000002000085a7 */ /* 0x000f2400080010ff */
[----:B----4-:R-:W-:Y:S05]  /*4bc0*/  @!P0 BRA `(.L_x_94) ;  /* 0xfffffffc00f08947 */ /* 0x010fea000383ffff */
[----:B------:R-:W-:Y:S05]  /*4bd0*/  BRA `(.L_x_93) ;  /* 0x00000000000c7947 */ /* 0x000fea0003800000 */
.L_x_89:
[----:B------:R-:W-:-:S04]  /*4be0*/  UIADD3 UR4, UPT, UPT, UR26, 0x1d0, URZ ;  /* 0x000001d01a047890 */ /* 0x000fc8000fffe0ff */
[----:B------:R-:W-:-:S09]  /*4bf0*/  UPRMT UR4, UR45, 0x654, UR4 ;  /* 0x000006542d047896 */ /* 0x000fd20008000004 */
[----:B------:R-:W-:Y:S03]  /*4c00*/  SYNCS.ARRIVE.TRANS64.RED.A1T0 RZ, [UR4], RZ ;  /* 0x000000ffffff79a7 */ /* 0x000fe60008100404 */
.L_x_93:
[----:B-12---:R-:W-:Y:S01]  /*4c10*/  SHF.L.U32 R2, RZ, 0x1f, RZ ;  /* 0x0000001fff027819 */ /* 0x006fe200000006ff */
[----:B------:R-:W-:Y:S01]  /*4c20*/  UIADD3 UR4, UPT, UPT, UR26, 0x1d0, URZ ;  /* 0x000001d01a047890 */ /* 0x000fe2000fffe0ff */
[----:B------:R-:W-:Y:S02]  /*4c30*/  PLOP3.LUT P0, PT, PT, PT, UP1, 0x80, 0x8 ;  /* 0x000000000008781c */ /* 0x000fe40003f0f018 */
[----:B------:R-:W1:Y:S02]  /*4c40*/  SYNCS.PHASECHK.TRANS64.TRYWAIT P1, [UR26+0x1d0], R2 ;  /* 0x0001d002ff0075a7 */ /* 0x000e64000802111a */
[----:B-1----:R-:W-:Y:S09]  /*4c50*/  @!P1 BRA `(.L_x_95) ;  /* 0x0000004400989947 */ /* 0x002ff20003800000 */
.L_x_202:
[----:B------:R-:W-:Y:S01]  /*4c60*/  @!UP1 UPRMT UR4, UR45, 0x654, UR4 ;  /* 0x000006542d049896 */ /* 0x000fe20008000004 */
[----:B------:R-:W-:Y:S01]  /*4c70*/  UMOV UR5, 0xffff ;  /* 0x0000ffff00057882 */ /* 0x000fe20000000000 */
[----:B------:R-:W-:-:S07]  /*4c80*/  UMOV UR6, 0x1 ;  /* 0x0000000100067882 */ /* 0x000fce0000000000 */
[----:B------:R-:W-:Y:S01]  /*4c90*/  @!P0 SYNCS.ARRIVE.TRANS64.RED.A1T0 RZ, [UR4], RZ ;  /* 0x000000ffffff89a7 */ /* 0x000fe20008100404 */
[----:B------:R-:W-:Y:S01]  /*4ca0*/  NOP ;  /* 0x0000000000007918 */ /* 0x000fe20000000000 */
[----:B-1----:R-:W1:Y:S01]  /*4cb0*/  LDS R0, [UR8+0x14] ;  /* 0x00001408ff007984 */ /* 0x002e620008000800 */
[----:B------:R-:W-:-:S04]  /*4cc0*/  ULOP3.LUT UR4, UR44, 0xffff, URZ, 0xc0, !UPT ;  /* 0x0000ffff2c047892 */ /* 0x000fc8000f8ec0ff */
[----:B------:R-:W-:-:S04]  /*4cd0*/  USHF.R.U32.HI UR4, URZ, 0x5, UR4 ;  /* 0x00000005ff047899 */ /* 0x000fc80008011604 */
[----:B------:R-:W-:Y:S02]  /*4ce0*/  USHF.L.U32 UR5, UR5, UR4, URZ ;  /* 0x0000000405057299 */ /* 0x000fe400080006ff */
[----:B------:R-:W-:-:S04]  /*4cf0*/  USHF.L.U32 UR4, UR6, UR4, URZ ;  /* 0x0000000406047299 */ /* 0x000fc800080006ff */
[----:B-1----:R-:W-:-:S04]  /*4d00*/  LOP3.LUT R0, R0, UR5, RZ, 0xc0, !PT ;  /* 0x0000000500007c12 */ /* 0x002fc8000f8ec0ff */
[----:B------:R-:W-:-:S13]  /*4d10*/  ISETP.NE.AND P0, PT, R0, UR5, PT ;  /* 0x0000000500007c0c */ /* 0x000fda000bf05270 */
[----:B------:R-:W-:Y:S05]  /*4d20*/  @P0 BRA `(.L_x_96) ;  /* 0x0000000000580947 */ /* 0x000fea0003800000 */
[----:B------:R-:W1:Y:S02]  /*4d30*/  LDS R0, [UR8+0x18] ;  /* 0x00001808ff007984 */ /* 0x000e640008000800 */
[----:B-1----:R-:W-:-:S04]  /*4d40*/  LOP3.LUT R0, R0, UR4, RZ, 0xc0, !PT ;  /* 0x0000000400007c12 */ /* 0x002fc8000f8ec0ff */
[----:B------:R-:W-:-:S13]  /*4d50*/  ISETP.NE.AND P0, PT, R0, UR4, PT ;  /* 0x0000000400007c0c */ /* 0x000fda000bf05270 */
[----:B------:R-:W-:Y:S05]  /*4d60*/  @P0 BRA `(.L_x_97) ;  /* 0x00000000003c0947 */ /* 0x000fea0003800000 */
[----:B------:R-:W1:Y:S01]  /*4d70*/  S2R R2, SR_LANEID ;  /* 0x0000000000027919 */ /* 0x000e620000000000 */
[----:B------:R-:W-:-:S06]  /*4d80*/  ULOP3.LUT UR5, URZ, UR5, URZ, 0x33, !UPT ;  /* 0x00000005ff057292 */ /* 0x000fcc000f8e33ff */
[----:B------:R-:W-:-:S04]  /*4d90*/  IMAD.U32 R0, RZ, RZ, UR5 ;  /* 0x00000005ff007e24 */ /* 0x000fc8000f8e00ff */
[----:B------:R2:W4:Y:S02]  /*4da0*/  REDUX UR7, R0 ;  /* 0x00000000000773c4 */ /* 0x0005240000000000 */
[----:B------:R1:W-:Y:S01]  /*4db0*/  UTCATOMSWS.AND URZ, UR5 ;  /* 0x0000000500ff79e3 */ /* 0x0003e20008000000 */
[----:B--2---:R-:W-:Y:S01]  /*4dc0*/  LOP3.LUT R0, RZ, UR4, RZ, 0x33, !PT ;  /* 0x00000004ff007c12 */ /* 0x004fe2000f8e33ff */
[----:B------:R-:W-:Y:S02]  /*4dd0*/  VOTEU.ANY UR4, UPT, PT ;  /* 0x0000000000047886 */ /* 0x000fe400038e0100 */
[----:B------:R-:W-:Y:S02]  /*4de0*/  UFLO.U32 UR4, UR4 ;  /* 0x00000004000472bd */ /* 0x000fe400080e0000 */
[----:B------:R-:W2:Y:S04]  /*4df0*/  REDUX UR6, R0 ;  /* 0x00000000000673c4 */ /* 0x000ea80000000000 */
[----:B-1----:R-:W-:-:S02]  /*4e00*/  ISETP.EQ.U32.AND P0, PT, R2, UR4, PT ;  /* 0x0000000402007c0c */ /* 0x002fc4000bf02070 */
[----:B----4-:R-:W-:-:S11]  /*4e10*/  MOV R2, UR7 ;  /* 0x0000000700027c02 */ /* 0x010fd60008000f00 */
[----:B------:R1:W-:Y:S01]  /*4e20*/  @P0 ATOMS.AND RZ, [UR8+0x14], R2 ;  /* 0x00001402ffff098c */ /* 0x0003e2000a800008 */
[----:B--2---:R-:W-:-:S05]  /*4e30*/  IMAD.U32 R0, RZ, RZ, UR6 ;  /* 0x00000006ff007e24 */ /* 0x004fca000f8e00ff */
[----:B------:R1:W-:Y:S01]  /*4e40*/  @P0 ATOMS.AND RZ, [UR8+0x18], R0 ;  /* 0x00001800ffff098c */ /* 0x0003e2000a800008 */
[----:B------:R-:W-:Y:S05]  /*4e50*/  BRA `(.L_x_98) ;  /* 0x0000000000147947 */ /* 0x000fea0003800000 */
.L_x_97:
[----:B------:R-:W-:Y:S02]  /*4e60*/  MOV R2, 0x4e80 ;  /* 0x00004e8000027802 */ /* 0x000fe40000000f00 */
[----:B---3-5:R-:W-:Y:S05]  /*4e70*/  CALL.REL.NOINC `($__internal_0_$__cuda_sm10x_tcgen05_guardrail_trap_col_being_dealloced_not_returned_by_alloc) ;  /* 0x0000004800047944 */ /* 0x028fea0003c00000 */
[----:B------:R-:W-:Y:S05]  /*4e80*/  BRA `(.L_x_98) ;  /* 0x0000000000087947 */ /* 0x000fea0003800000 */
.L_x_96:
[----:B------:R-:W-:Y:S02]  /*4e90*/  MOV R2, 0x4eb0 ;  /* 0x00004eb000027802 */ /* 0x000fe40000000f00 */
[----:B---3-5:R-:W-:Y:S05]  /*4ea0*/  CALL.REL.NOINC `($__internal_2_$__cuda_sm10x_tcgen05_guardrail_trap_unallocated_columns_being_dealloced) ;  /* 0x0000004800107944 */ /* 0x028fea0003c00000 */
.L_x_98:
[----:B------:R-:W-:Y:S01]  /*4eb0*/  NOP ;  /* 0x0000000000007918 */ /* 0x000fe20000000000 */
[----:B------:R-:W-:Y:S05]  /*4ec0*/  EXIT ;  /* 0x000000000000794d */ /* 0x000fea0003800000 */
.L_x_69:
[----:B------:R-:W-:-:S09]  /*4ed0*/  UISETP.NE.OR UP0, UPT, UR22, 0x3, !UP5 ;  /* 0x000000031600788c */ /* 0x000fd2000ef05670 */
[----:B------:R-:W-:Y:S05]  /*4ee0*/  BRA.U UP0, `(.L_x_99) ;  /* 0x00000011002c7547 */ /* 0x000fea000b800000 */
[----:B------:R-:W2:Y:S01]  /*4ef0*/  LDCU UR37, c[0x0][0x370] ;  /* 0x00006e00ff2577ac */ /* 0x000ea20008000800 */
[----:B------:R-:W3:Y:S01]  /*4f00*/  LDC.64 R16, c[0x0][0x348] ;  /* 0x0000d200ff107b82 */ /* 0x000ee20000000a00 */
[----:B------:R-:W-:Y:S02]  /*4f10*/  HFMA2 R13, -RZ, RZ, 0, 0 ;  /* 0x00000000ff0d7431 */ /* 0x000fe400000001ff */
[----:B------:R-:W-:Y:S01]  /*4f20*/  IMAD.MOV.U32 R15, RZ, RZ, 0x1 ;  /* 0x00000001ff0f7424 */ /* 0x000fe200078e00ff */
[----:B------:R-:W2:Y:S01]  /*4f30*/  LDCU.128 UR32, c[0x0][0xb10] ;  /* 0x00016200ff2077ac */ /* 0x000ea20008000c00 */
[----:B------:R-:W-:Y:S01]  /*4f40*/  IMAD.MOV.U32 R14, RZ, RZ, RZ ;  /* 0x000000ffff0e7224 */ /* 0x000fe200078e00ff */
[----:B------:R-:W-:Y:S01]  /*4f50*/  MOV R7, 0x1000 ;  /* 0x0000100000077802 */ /* 0x000fe20000000f00 */
[----:B------:R-:W4:Y:S01]  /*4f60*/  LDCU UR31, c[0x0][0x374] ;  /* 0x00006e80ff1f77ac */ /* 0x000f220008000800 */
[----:B------:R-:W1:Y:S01]  /*4f70*/  LDC.64 R2, c[0x0][0x888] ;  /* 0x00022200ff027b82 */ /* 0x000e620000000a00 */
[----:B------:R-:W4:Y:S01]  /*4f80*/  LDCU UR15, c[0x0][0xb0c] ;  /* 0x00016180ff0f77ac */ /* 0x000f220008000800 */
[----:B------:R-:W4:Y:S06]  /*4f90*/  LDCU UR41, c[0x0][0xb20] ;  /* 0x00016400ff2977ac */ /* 0x000f2c0008000800 */
[----:B------:R-:W1:Y:S01]  /*4fa0*/  LDC.64 R4, c[0x0][0x890] ;  /* 0x00022400ff047b82 */ /* 0x000e620000000a00 */
[----:B------:R-:W3:Y:S01]  /*4fb0*/  LDCU UR4, c[0x0][0xb30] ;  /* 0x00016600ff0477ac */ /* 0x000ee20008000800 */
[----:B--2---:R-:W-:-:S02]  /*4fc0*/  UIMAD.WIDE.U32 UR6, UR37, UR32, URZ ;  /* 0x00000020250672a5 */ /* 0x004fc4000f8e00ff */
[----:B----4-:R-:W-:Y:S01]  /*4fd0*/  UIMAD.WIDE.U32 UR8, UR31, UR35, URZ ;  /* 0x000000231f0872a5 */ /* 0x010fe2000f8e00ff */
[----:B------:R-:W-:Y:S01]  /*4fe0*/  UMOV UR29, 0x400 ;  /* 0x00000400001d7882 */ /* 0x000fe20000000000 */
[----:B------:R-:W-:-:S03]  /*4ff0*/  UPLOP3.LUT UP3, UPT, UPT, UPT, UPT, 0x40, 0x4 ;  /* 0x000000000004789c */ /* 0x000fc60003f6e870 */
[----:B------:R-:W-:Y:S01]  /*5000*/  UMOV UR6, UR7 ;  /* 0x0000000700067c82 */ /* 0x000fe20008000000 */
[----:B------:R-:W-:Y:S01]  /*5010*/  UISETP.GE.AND UP0, UPT, UR42, 0x1, UPT ;  /* 0x000000012a00788c */ /* 0x000fe2000bf06270 */
[----:B------:R-:W-:Y:S01]  /*5020*/  UMOV UR38, UR9 ;  /* 0x0000000900267c82 */ /* 0x000fe20008000000 */
[----:B------:R-:W-:Y:S01]  /*5030*/  UISETP.NE.AND UP4, UPT, UR42, 0x1, UPT ;  /* 0x000000012a00788c */ /* 0x000fe2000bf85270 */
[----:B------:R-:W2:Y:S01]  /*5040*/  LDCU.64 UR22, c[0x0][0xb28] ;  /* 0x00016500ff1677ac */ /* 0x000ea20008000a00 */
[----:B------:R-:W-:Y:S02]  /*5050*/  ULEA UR29, UR55, UR29, 0x18 ;  /* 0x0000001d371d7291 */ /* 0x000fe4000f8ec0ff */
[----:B------:R-:W-:Y:S02]  /*5060*/  UISETP.NE.AND UP6, UPT, UR15, 0x1, UPT ;  /* 0x000000010f00788c */ /* 0x000fe4000bfc5270 */
[----:B------:R-:W-:Y:S02]  /*5070*/  UISETP.NE.AND UP5, UPT, UR34, 0x1, UPT ;  /* 0x000000012200788c */ /* 0x000fe4000bfa5270 */
[----:B------:R-:W-:-:S02]  /*5080*/  USHF.R.U32.HI UR39, URZ, UR33, UR6 ;  /* 0x00000021ff277299 */ /* 0x000fc40008011606 */
[----:B------:R-:W-:Y:S02]  /*5090*/  USHF.R.U32.HI UR38, URZ, UR41, UR38 ;  /* 0x00000029ff267299 */ /* 0x000fe40008011626 */
[----:B---3--:R-:W-:Y:S01]  /*50a0*/  UISETP.NE.AND UP2, UPT, UR4, 0x1, UPT ;  /* 0x000000010400788c */ /* 0x008fe2000bf45270 */
[----:B------:R-:W-:-:S10]  /*50b0*/  UMOV UR12, URZ ;  /* 0x000000ff000c7c82 */ /* 0x000fd40008000000 */
.L_x_108:
[C---:B------:R-:W-:Y:S02]  /*50c0*/  LEA R12, R14.reuse, UR29, 0x3 ;  /* 0x0000001d0e0c7c11 */ /* 0x040fe4000f8e18ff */
[----:B------:R-:W-:Y:S02]  /*50d0*/  SHF.L.U32 R0, R13, 0x1f, RZ ;  /* 0x0000001f0d007819 */ /* 0x000fe400000006ff */
[----:B------:R-:W-:Y:S02]  /*50e0*/  LEA R8, R14, UR29, 0x4 ;  /* 0x0000001d0e087c11 */ /* 0x000fe4000f8e20ff */
[----:B------:R-:W3:Y:S02]  /*50f0*/  SYNCS.PHASECHK.TRANS64.TRYWAIT P0, [R12+URZ+0x150], R0 ;  /* 0x000150000c0075a7 */ /* 0x000ee400080011ff */
[----:B---34-:R-:W-:Y:S05]  /*5100*/  @!P0 BRA `(.L_x_100) ;  /* 0x0000004000848947 */ /* 0x018fea0003800000 */
.L_x_203:
[----:B------:R-:W4:Y:S01]  /*5110*/  LDS.128 R8, [R8+0x1e0] ;  /* 0x0001e00008087984 */ /* 0x000f220000000c00 */
[----:B------:R-:W-:Y:S01]  /*5120*/  UISETP.GE.AND UP0, UPT, UR42, 0x1, UPT ;  /* 0x000000012a00788c */ /* 0x000fe2000bf06270 */
[----:B------:R-:W-:Y:S01]  /*5130*/  @!PT LDS RZ, [RZ] ;  /* 0x00000000fffff984 */ /* 0x000fe20000000800 */
[----:B------:R-:W-:Y:S01]  /*5140*/  @!PT LDS RZ, [RZ] ;  /* 0x00000000fffff984 */ /* 0x000fe20000000800 */
[----:B------:R-:W-:Y:S01]  /*5150*/  @!PT LDS RZ, [RZ] ;  /* 0x00000000fffff984 */ /* 0x000fe20000000800 */
[----:B------:R-:W-:Y:S01]  /*5160*/  @!PT LDS RZ, [RZ] ;  /* 0x00000000fffff984 */ /* 0x000fe20000000800 */
[----:B------:R1:W-:Y:S06]  /*5170*/  MEMBAR.ALL.CTA ;  /* 0x0000000000007992 */ /* 0x0003ec0000008000 */
[----:B-1----:R-:W1:Y:S01]  /*5180*/  FENCE.VIEW.ASYNC.S ;  /* 0x00000000000073c6 */ /* 0x002e620000000000 */
[----:B----4-:R-:W-:Y:S11]  /*5190*/  LOP3.LUT P0, RZ, R10, 0x1, RZ, 0xc0, !PT ;  /* 0x000000010aff7812 */ /* 0x010ff6000780c0ff */
[----:B------:R-:W-:Y:S02]  /*51a0*/  @!UPT UIADD3 URZ, UPT, UPT, URZ, URZ, URZ ;  /* 0x000000fffffff290 */ /* 0x000fe4000fffe0ff */
[----:B-1----:R-:W-:Y:S01]  /*51b0*/  VOTEU.ANY UP1, P0 ;  /* 0x0000000000ff7886 */ /* 0x002fe20000020100 */
[----:B------:R-:W-:Y:S11]  /*51c0*/  PLOP3.LUT P0, PT, PT, PT, UP1, 0x80, 0x8 ;  /* 0x000000000008781c */ /* 0x000ff60003f0f018 */
[----:B------:R-:W-:Y:S02]  /*51d0*/  @!UPT UIADD3 URZ, UPT, UPT, URZ, URZ, URZ ;  /* 0x000000fffffff290 */ /* 0x000fe4000fffe0ff */
[----:B---3--:R-:W-:Y:S02]  /*51e0*/  @P0 SHF.R.U32.HI R0, RZ, 0x10, R9 ;  /* 0x00000010ff000819 */ /* 0x008fe40000011609 */
[----:B------:R-:W-:Y:S02]  /*51f0*/  @P0 MOV R6, R8 ;  /* 0x0000000800060202 */ /* 0x000fe40000000f00 */
[----:B------:R-:W-:Y:S01]  /*5200*/  @P0 R2UR UR4, R0 ;  /* 0x00000000000402ca */ /* 0x000fe200000e0000 */
[----:B------:R-:W-:Y:S01]  /*5210*/  VIADD R0, R12, 0x160 ;  /* 0x000001600c007836 */ /* 0x000fe20000000000 */
[----:B------:R-:W-:Y:S02]  /*5220*/  @P0 LOP3.LUT R8, R9, 0xffff, RZ, 0xc0, !PT ;  /* 0x0000ffff09080812 */ /* 0x000fe400078ec0ff */
[----:B------:R-:W-:Y:S02]  /*5230*/  @P0 R2UR UR6, R6 ;  /* 0x00000000060602ca */ /* 0x000fe400000e0000 */
[----:B------:R-:W-:Y:S02]  /*5240*/  PRMT R0, RZ, 0x654, R0 ;  /* 0x00000654ff007816 */ /* 0x000fe40000000000 */
[----:B------:R-:W-:Y:S02]  /*5250*/  @P0 R2UR UR5, R8 ;  /* 0x00000000080502ca */ /* 0x000fe400000e0000 */
[----:B------:R1:W-:Y:S03]  /*5260*/  SYNCS.ARRIVE.TRANS64.RED.A1T0 RZ, [R0+URZ], RZ ;  /* 0x000000ff00ff79a7 */ /* 0x0003e600081004ff */
[----:B------:R-:W-:Y:S04]  /*5270*/  @UP1 UMOV UR30, UR4 ;  /* 0x00000004001e1c82 */ /* 0x000fe80008000000 */
[----:B------:R-:W-:Y:S04]  /*5280*/  @UP1 UMOV UR14, UR6 ;  /* 0x00000006000e1c82 */ /* 0x000fe80008000000 */
[----:B------:R-:W-:Y:S01]  /*5290*/  @UP1 UMOV UR13, UR5 ;  /* 0x00000005000d1c82 */ /* 0x000fe20008000000 */
[----:B------:R-:W-:Y:S05]  /*52a0*/  BRA.U !UP0, `(.L_x_101) ;  /* 0x0000000108a47547 */ /* 0x000fea000b800000 */
[----:B------:R-:W-:Y:S02]  /*52b0*/  UIMAD.WIDE.U32 UR8, UR13, UR35, URZ ;  /* 0x000000230d0872a5 */ /* 0x000fe4000f8e00ff */
[----:B------:R-:W-:Y:S02]  /*52c0*/  UIMAD.WIDE.U32 UR10, UR14, UR32, URZ ;  /* 0x000000200e0a72a5 */ /* 0x000fe4000f8e00ff */
[----:B------:R-:W-:Y:S02]  /*52d0*/  USEL UR4, UR31, UR38, !UP5 ;  /* 0x000000261f047287 */ /* 0x000fe4000e800000 */
[----:B------:R-:W-:Y:S02]  /*52e0*/  USEL UR7, UR37, UR39, !UP6 ;  /* 0x0000002725077287 */ /* 0x000fe4000f000000 */
[----:B--2---:R-:W-:Y:S02]  /*52f0*/  UIMAD.WIDE.U32 UR16, UR4, UR22, URZ ;  /* 0x00000016041072a5 */ /* 0x004fe4000f8e00ff */
[----:B------:R-:W-:Y:S01]  /*5300*/  UIMAD.WIDE.U32 UR18, UR7, UR22, URZ ;  /* 0x00000016071272a5 */ /* 0x000fe2000f8e00ff */
[----:B------:R-:W-:Y:S02]  /*5310*/  UMOV UR5, UR9 ;  /* 0x0000000900057c82 */ /* 0x000fe40008000000 */
[----:B------:R-:W-:Y:S03]  /*5320*/  USHF.R.U32.HI UR6, URZ, UR41, UR5 ;  /* 0x00000029ff067299 */ /* 0x000fe60008011605 */
[----:B------:R-:W-:Y:S01]  /*5330*/  UMOV UR5, UR11 ;  /* 0x0000000b00057c82 */ /* 0x000fe20008000000 */
[----:B------:R-:W-:Y:S02]  /*5340*/  USEL UR6, UR13, UR6, !UP5 ;  /* 0x000000060d067287 */ /* 0x000fe4000e800000 */
[----:B------:R-:W-:Y:S02]  /*5350*/  USHF.R.U32.HI UR8, URZ, UR33, UR5 ;  /* 0x00000021ff087299 */ /* 0x000fe40008011605 */
[----:B------:R-:W-:Y:S01]  /*5360*/  UIMAD.WIDE.U32 UR10, UR6, UR22, URZ ;  /* 0x00000016060a72a5 */ /* 0x000fe2000f8e00ff */
[----:B------:R-:W-:Y:S02]  /*5370*/  UMOV UR5, UR17 ;  /* 0x0000001100057c82 */ /* 0x000fe40008000000 */
[----:B------:R-:W-:Y:S03]  /*5380*/  @UP4 USHF.R.U32.HI UR4, URZ, UR23, UR5 ;  /* 0x00000017ff044299 */ /* 0x000fe60008011605 */
[----:B------:R-:W-:Y:S01]  /*5390*/  UMOV UR5, UR19 ;  /* 0x0000001300057c82 */ /* 0x000fe20008000000 */
[----:B------:R-:W-:Y:S02]  /*53a0*/  UIMAD UR4, UR42, UR4, URZ ;  /* 0x000000042a0472a4 */ /* 0x000fe4000f8e02ff */
[----:B------:R-:W-:Y:S02]  /*53b0*/  @UP4 USHF.R.U32.HI UR7, URZ, UR23, UR5 ;  /* 0x00000017ff074299 */ /* 0x000fe40008011605 */
[----:B------:R-:W-:Y:S02]  /*53c0*/  USEL UR5, UR14, UR8, !UP6 ;  /* 0x000000080e057287 */ /* 0x000fe4000f000000 */
[----:B------:R-:W-:Y:S02]  /*53d0*/  UIMAD UR8, UR42, UR7, URZ ;  /* 0x000000072a0872a4 */ /* 0x000fe4000f8e02ff */
[----:B------:R-:W-:Y:S03]  /*53e0*/  UISETP.GE.AND UP0, UPT, UR6, UR4, UPT ;  /* 0x000000040600728c */ /* 0x000fe6000bf06270 */
[----:B------:R-:W-:Y:S01]  /*53f0*/  UMOV UR4, UR11 ;  /* 0x0000000b00047c82 */ /* 0x000fe20008000000 */
[----:B------:R-:W-:Y:S02]  /*5400*/  UISETP.GE.OR UP0, UPT, UR5, UR8, UP0 ;  /* 0x000000080500728c */ /* 0x000fe40008706670 */
[----:B------:R-:W-:Y:S02]  /*5410*/  USHF.R.U32.HI UR4, URZ, UR23, UR4 ;  /* 0x00000017ff047299 */ /* 0x000fe40008011604 */
[----:B------:R-:W-:Y:S02]  /*5420*/  UIMAD.WIDE.U32 UR8, UR5, UR22, URZ ;  /* 0x00000016050872a5 */ /* 0x000fe4000f8e00ff */
[----:B------:R-:W-:Y:S04]  /*5430*/  USEL UR10, UR6, UR4, !UP4 ;  /* 0x00000004060a7287 */ /* 0x000fe8000e000000 */
[----:B------:R-:W-:Y:S01]  /*5440*/  UIADD3 UR11, UPT, UPT, -UR10, URZ, URZ ;  /* 0x000000ff0a0b7290 */ /* 0x000fe2000fffe1ff */
[----:B------:R-:W-:Y:S02]  /*5450*/  @!UP0 UMOV UR4, UR9 ;  /* 0x0000000900048c82 */ /* 0x000fe40008000000 */
[----:B------:R-:W-:Y:S02]  /*5460*/  @!UP0 USHF.R.U32.HI UR4, URZ, UR23, UR4 ;  /* 0x00000017ff048299 */ /* 0x000fe40008011604 */
[----:B------:R-:W-:Y:S02]  /*5470*/  UIMAD UR8, UR42, UR11, UR6 ;  /* 0x0000000b2a0872a4 */ /* 0x000fe4000f8e0206 */
[----:B------:R-:W-:Y:S04]  /*5480*/  @!UP0 USEL UR4, UR5, UR4, !UP4 ;  /* 0x0000000405048287 */ /* 0x000fe8000e000000 */
[----:B------:R-:W-:Y:S02]  /*5490*/  @!UP0 UIMAD UR7, UR7, UR8, UR4 ;  /* 0x00000008070782a4 */ /* 0x000fe4000f8e0204 */
[----:B------:R-:W-:Y:S02]  /*54a0*/  @!UP0 UIADD3 UR9, UPT, UPT, UR10, -UR4, URZ ;  /* 0x800000040a098290 */ /* 0x000fe4000fffe0ff */
[----:B------:R-:W-:Y:S02]  /*54b0*/  UIADD3 UR8, UPT, UPT, -UR6, URZ, URZ ;  /* 0x000000ff06087290 */ /* 0x000fe4000fffe1ff */
[----:B------:R-:W-:Y:S02]  /*54c0*/  UIADD3 UR4, UPT, UPT, -UR5, URZ, URZ ;  /* 0x000000ff05047290 */ /* 0x000fe4000fffe1ff */
[----:B------:R-:W-:Y:S03]  /*54d0*/  @!UP0 UIMAD UR6, UR9, UR42, UR5 ;  /* 0x0000002a090682a4 */ /* 0x000fe6000f8e0205 */
[----:B------:R-:W-:Y:S01]  /*54e0*/  @!UP0 UMOV UR5, UR7 ;  /* 0x0000000700058c82 */ /* 0x000fe20008000000 */
[----:B------:R-:W-:Y:S02]  /*54f0*/  UIMAD UR7, UR15, UR4, UR14 ;  /* 0x000000040f0772a4 */ /* 0x000fe4000f8e020e */
[----:B------:R-:W-:Y:S02]  /*5500*/  UIMAD UR4, UR34, UR8, UR13 ;  /* 0x00000008220472a4 */ /* 0x000fe4000f8e020d */
[----:B------:R-:W-:Y:S02]  /*5510*/  UIMAD UR14, UR5, UR15, UR7 ;  /* 0x0000000f050e72a4 */ /* 0x000fe4000f8e0207 */
[----:B------:R-:W-:Y:S11]  /*5520*/  UIMAD UR13, UR6, UR34, UR4 ;  /* 0x00000022060d72a4 */ /* 0x000ff6000f8e0204 */
[----:B------:R-:W-:Y:S01]  /*5530*/  @!UPT UIADD3 URZ, UPT, UPT, URZ, URZ, URZ ;  /* 0x000000fffffff290 */ /* 0x000fe2000fffe0ff */
.L_x_101:
[----:B------:R-:W3:Y:S01]  /*5540*/  @!UP2 LDCU.128 UR8, c[0x0][0xb10] ;  /* 0x00016200ff08a7ac */ /* 0x000ee20008000c00 */
[C---:B------:R-:W-:Y:S02]  /*5550*/  ISETP.NE.U32.AND P1, PT, R4.reuse, RZ, PT ;  /* 0x000000ff0400720c */ /* 0x040fe40003f25070 */
[----:B------:R-:W-:Y:S02]  /*5560*/  ISETP.NE.U32.AND P0, PT, R4, RZ, PT ;  /* 0x000000ff0400720c */ /* 0x000fe40003f05070 */
[C---:B------:R-:W-:Y:S02]  /*5570*/  ISETP.NE.AND.EX P1, PT, R5.reuse, RZ, PT, P1 ;  /* 0x000000ff0500720c */ /* 0x040fe40003f25310 */
[----:B------:R-:W-:Y:S01]  /*5580*/  ISETP.NE.AND.EX P0, PT, R5, RZ, PT, P0 ;  /* 0x000000ff0500720c */ /* 0x000fe20003f05300 */
[----:B------:R-:W4:Y:S01]  /*5590*/  @!UP2 LDCU UR5, c[0x0][0xb0c] ;  /* 0x00016180ff05a7ac */ /* 0x000f220008000800 */
[----:B------:R-:W-:Y:S02]  /*55a0*/  USHF.L.U32 UR26, UR27, 0x6, URZ ;  /* 0x000000061b1a7899 */ /* 0x000fe400080006ff */
[----:B------:R-:W-:Y:S02]  /*55b0*/  USHF.L.U32 UR27, UR20, 0x6, URZ ;  /* 0x00000006141b7899 */ /* 0x000fe400080006ff */
[----:B---3--:R-:W-:Y:S07]  /*55c0*/  UIMAD.WIDE.U32 UR6, UR14, UR8, URZ ;  /* 0x000000080e0672a5 */ /* 0x008fee000f8e00ff */
[----:B------:R-:W-:Y:S01]  /*55d0*/  @!UP2 UMOV UR4, UR7 ;  /* 0x000000070004ac82 */ /* 0x000fe20008000000 */
[----:B----4-:R-:W-:Y:S02]  /*55e0*/  @!UP2 UISETP.NE.AND UP0, UPT, UR5, 0x1, UPT ;  /* 0x000000010500a88c */ /* 0x010fe4000bf05270 */
[----:B------:R-:W-:Y:S02]  /*55f0*/  @!UP2 USHF.R.U32.HI UR4, URZ, UR9, UR4 ;  /* 0x00000009ff04a299 */ /* 0x000fe40008011604 */
[----:B------:R-:W-:Y:S02]  /*5600*/  UIMAD.WIDE.U32 UR6, UR13, UR11, URZ ;  /* 0x0000000b0d0672a5 */ /* 0x000fe4000f8e00ff */
[----:B------:R-:W-:Y:S02]  /*5610*/  @!UP2 USEL UR8, UR14, UR4, !UP0 ;  /* 0x000000040e08a287 */ /* 0x000fe4000c000000 */
[----:B------:R-:W-:Y:S03]  /*5620*/  @!UP2 UISETP.NE.AND UP0, UPT, UR10, 0x1, UPT ;  /* 0x000000010a00a88c */ /* 0x000fe6000bf05270 */
[----:B------:R-:W-:Y:S02]  /*5630*/  @!UP2 UMOV UR6, UR7 ;  /* 0x000000070006ac82 */ /* 0x000fe40008000000 */
[----:B------:R-:W3:Y:S02]  /*5640*/  @!UP2 LDCU UR4, c[0x0][0xb20] ;  /* 0x00016400ff04a7ac */ /* 0x000ee40008000800 */
[----:B---3--:R-:W-:Y:S04]  /*5650*/  @!UP2 USHF.R.U32.HI UR6, URZ, UR4, UR6 ;  /* 0x00000004ff06a299 */ /* 0x008fe80008011606 */
[----:B------:R-:W-:Y:S04]  /*5660*/  @!UP2 USEL UR6, UR13, UR6, !UP0 ;  /* 0x000000060d06a287 */ /* 0x000fe8000c000000 */
[----:B------:R-:W-:Y:S02]  /*5670*/  @!UP2 UIADD3 UR4, UPT, UPT, -UR8, UR6, URZ ;  /* 0x000000060804a290 */ /* 0x000fe4000fffe1ff */
[----:B------:R-:W-:Y:S02]  /*5680*/  @!UP2 UIADD3 UR6, UPT, UPT, UR8, -UR6, URZ ;  /* 0x800000060806a290 */ /* 0x000fe4000fffe0ff */
[----:B------:R-:W-:Y:S02]  /*5690*/  @!UP2 UIMAD UR14, UR4, UR5, UR14 ;  /* 0x00000005040ea2a4 */ /* 0x000fe4000f8e020e */
[----:B------:R-:W-:Y:S01]  /*56a0*/  @!UP2 UIMAD UR13, UR6, UR10, UR13 ;  /* 0x0000000a060da2a4 */ /* 0x000fe2000f8e020d */
[----:B------:R-:W-:Y:S11]  /*56b0*/  BRA.U UP3, `(.L_x_102) ;  /* 0x0000000103107547 */ /* 0x000ff6000b800000 */
[----:B------:R-:W-:Y:S04]  /*56c0*/  MOV R6, UR40 ;  /* 0x0000002800067c02 */ /* 0x000fe80008000f00 */
[----:B------:R-:W-:Y:S04]  /*56d0*/  SHF.L.U32 R6, R6, 0x1f, RZ ;  /* 0x0000001f06067819 */ /* 0x000fe800000006ff */
[----:B------:R-:W3:Y:S02]  /*56e0*/  SYNCS.PHASECHK.TRANS64.TRYWAIT P2, [UR29+0x148], R6 ;  /* 0x00014806ff0075a7 */ /* 0x000ee4000804111d */
[----:B---3--:R-:W-:Y:S05]  /*56f0*/  @!P2 BRA `(.L_x_103) ;  /* 0x0000003c001ca947 */ /* 0x008fea0003800000 */
.L_x_102:
[----:B------:R-:W-:Y:S05]  /*5700*/  @!P1 BRA `(.L_x_104) ;  /* 0x0000000000309947 */ /* 0x000fea0003800000 */
[----:B------:R-:W-:Y:S01]  /*5710*/  ISETP.NE.U32.AND P1, PT, R2, RZ, PT ;  /* 0x000000ff0200720c */ /* 0x000fe20003f25070 */
[----:B------:R-:W3:Y:S01]  /*5720*/  LDCU.64 UR4, c[0x0][0x358] ;  /* 0x00006b00ff0477ac */ /* 0x000ee20008000a00 */
[----:B------:R-:W-:Y:S02]  /*5730*/  IMAD.MOV.U32 R50, RZ, RZ, 0x1 ;  /* 0x00000001ff327424 */ /* 0x000fe400078e00ff */
[----:B------:R-:W-:Y:S11]  /*5740*/  ISETP.NE.AND.EX P1, PT, R3, RZ, PT, P1 ;  /* 0x000000ff0300720c */ /* 0x000ff60003f25310 */
[----:B------:R-:W-:Y:S02]  /*5750*/  @!UPT UIADD3 URZ, UPT, UPT, URZ, URZ, URZ ;  /* 0x000000fffffff290 */ /* 0x000fe4000fffe0ff */
[----:B------:R-:W4:Y:S01]  /*5760*/  @P1 LDC.64 R8, c[0x0][0x888] ;  /* 0x00022200ff081b82 */ /* 0x000f220000000a00 */
[----:B-1----:R-:W-:Y:S04]  /*5770*/  @P1 IMAD R0, R4, UR36, RZ ;  /* 0x0000002404001c24 */ /* 0x002fe8000f8e02ff */
[----:B----4-:R-:W-:Y:S04]  /*5780*/  @P1 IMAD.WIDE R8, R0, 0x4, R8 ;  /* 0x0000000400081825 */ /* 0x010fe800078e0208 */
[----:B------:R-:W-:Y:S01]  /*5790*/  HFMA2 R0, -RZ, RZ, 0, 5.9604644775390625e-08 ;  /* 0x00000001ff007431 */ /* 0x000fe200000001ff */
[----:B---3-5:R3:W5:Y:S04]  /*57a0*/  @P1 LDG.E R26, desc[UR4][R8.64] ;  /* 0x00000004081a1981 */ /* 0x028768000c1e1900 */
[----:B------:R-:W-:Y:S01]  /*57b0*/  @!P1 PRMT R50, R0, 0x7610, R50 ;  /* 0x0000761000329816 */ /* 0x000fe20000000032 */
[----:B---3--:R-:W4:Y:S06]  /*57c0*/  @!P1 LDC R26, c[0x0][0x880] ;  /* 0x00022000ff1a9b82 */ /* 0x008f2c0000000800 */
.L_x_104:
[----:B----45:R-:W-:Y:S01]  /*57d0*/  @!P0 FSETP.EQ.AND P1, PT, R26, RZ, PT ;  /* 0x000000ff1a00820b */ /* 0x030fe20003f22000 */
[----:B------:R-:W-:Y:S01]  /*57e0*/  @!UPT UIADD3 URZ, UPT, UPT, URZ, URZ, URZ ;  /* 0x000000fffffff290 */ /* 0x000fe2000fffe0ff */
[----:B------:R-:W-:Y:S11]  /*57f0*/  @!P0 BRA `(.L_x_105) ;  /* 0x0000000000188947 */ /* 0x000ff60003800000 */
[----:B------:R-:W-:Y:S02]  /*5800*/  LOP3.LUT P0, RZ, R50, 0xff, RZ, 0xc0, !PT ;  /* 0x000000ff32ff7812 */ /* 0x000fe4000780c0ff */
[----:B------:R-:W-:Y:S04]  /*5810*/  ISETP.NE.U32.AND P1, PT, R2, RZ, PT ;  /* 0x000000ff0200720c */ /* 0x000fe80003f25070 */
[----:B------:R-:W-:Y:S04]  /*5820*/  ISETP.NE.AND.EX P1, PT, R3, RZ, PT, P1 ;  /* 0x000000ff0300720c */ /* 0x000fe80003f25310 */
[----:B------:R-:W-:Y:S03]  /*5830*/  PLOP3.LUT P1, PT, P1, PT, PT, 0x8, 0x80 ;  /* 0x000000000080781c */ /* 0x000fe60000f2e170 */
[----:B------:R-:W-:Y:S11]  /*5840*/  @P0 FSETP.EQ.AND P1, PT, R26, RZ, PT ;  /* 0x000000ff1a00020b */ /* 0x000ff60003f22000 */
[----:B------:R-:W-:Y:S02]  /*5850*/  @!UPT UIADD3 URZ, UPT, UPT, URZ, URZ, URZ ;  /* 0x000000fffffff290 */ /* 0x000fe4000fffe0ff */
.L_x_105:
[----:B------:R-:W-:Y:S01]  /*5860*/  ULEA UR4, UR12, UR29, 0x3 ;  /* 0x0000001d0c047291 */ /* 0x000fe2000f8e18ff */
[----:B------:R-:W-:Y:S02]  /*5870*/  SHF.L.U32 R9, R15, 0x1f, RZ ;  /* 0x0000001f0f097819 */ /* 0x000fe400000006ff */
[----:B------:R-:W-:Y:S04]  /*5880*/  ELECT P0, URZ, PT ;  /* 0x0000000000ff782f */ /* 0x000fe80003800000 */
[----:B------:R-:W-:Y:S02]  /*5890*/  PLOP3.LUT P1, PT, P1, P0, PT, 0xf2, 0x2f ;  /* 0x00000000002f781c */ /* 0x000fe40000f21e72 */
[----:B------:R-:W3:Y:S11]  /*58a0*/  SYNCS.PHASECHK.TRANS64.TRYWAIT P2, [UR4+0x128], R9 ;  /* 0x00012809ff0075a7 */ /* 0x000ef60008041104 */
[----:B------:R-:W-:Y:S05]  /*58b0*/  @!P1 IADD3 R8, P0, PT, R16, 0x580, RZ ;  /* 0x0000058010089810 */ /* 0x000fea0007f1e0ff */
[----:B-1----:R-:W-:Y:S01]  /*58c0*/  @!P1 IMAD.X R6, RZ, RZ, R17, P0 ;  /* 0x000000ffff069224 */ /* 0x002fe200000e0611 */
[----:B---3--:R-:W-:Y:S07]  /*58d0*/  @!P2 BRA `(.L_x_106) ;  /* 0x0000003800bca947 */ /* 0x008fee0003800000 */
.L_x_206:
[----:B------:R-:W-:Y:S01]  /*58e0*/  @!P1 R2UR UR6, R6 ;  /* 0x00000000060692ca */ /* 0x000fe200000e0000 */
[----:B------:R-:W-:Y:S01]  /*58f0*/  UIADD3 UR5, UPT, UPT, UR12, 0x1, URZ ;  /* 0x000000010c057890 */ /* 0x000fe2000fffe0ff */
[----:B------:R-:W-:Y:S01]  /*5900*/  @!P1 R2UR UR7, R8 ;  /* 0x00000000080792ca */ /* 0x000fe200000e0000 */
[----:B------:R-:W-:Y:S01]  /*5910*/  UIADD3 UR25, UPT, UPT, UR4, 0x110, URZ ;  /* 0x0000011004197890 */ /* 0x000fe2000fffe0ff */
[----:B-1----:R-:W-:Y:S01]  /*5920*/  @!P1 IMAD.MOV.U32 R0, RZ, RZ, 0x1000 ;  /* 0x00001000ff009424 */ /* 0x002fe200078e00ff */
[----:B------:R-:W-:Y:S01]  /*5930*/  UISETP.NE.AND UP0, UPT, UR5, 0x3, UPT ;  /* 0x000000030500788c */ /* 0x000fe2000bf05270 */
[----:B------:R-:W-:Y:S01]  /*5940*/  VIADD R14, R14, 0x1 ;  /* 0x000000010e0e7836 */ /* 0x000fe20000000000 */
[----:B------:R-:W-:Y:S01]  /*5950*/  UMOV UR18, 0x0 ;  /* 0x0000000000127882 */ /* 0x000fe20000000000 */
[----:B------:R-:W-:Y:S01]  /*5960*/  UMOV UR19, 0x10000000 ;  /* 0x1000000000137882 */ /* 0x000fe20000000000 */
[----:B------:R-:W-:Y:S02]  /*5970*/  USEL UR21, UR5, URZ, UP0 ;  /* 0x000000ff05157287 */ /* 0x000fe40008000000 */
[----:B------:R-:W-:Y:S02]  /*5980*/  USEL UR9, URZ, 0x1, UP0 ;  /* 0x00000001ff097887 */ /* 0x000fe40008000000 */
[----:B------:R-:W-:Y:S01]  /*5990*/  VOTEU.ALL UP0, P1 ;  /* 0x0000000000ff7886 */ /* 0x000fe20000800000 */
[----:B------:R-:W-:Y:S01]  /*59a0*/  IMAD.U32 R9, RZ, RZ, UR6 ;  /* 0x00000006ff097e24 */ /* 0x000fe2000f8e00ff */
[----:B------:R-:W-:Y:S01]  /*59b0*/  UMOV UR28, UR36 ;  /* 0x00000024001c7c82 */ /* 0x000fe20008000000 */
[----:B------:R-:W-:Y:S01]  /*59c0*/  IMAD.U32 R8, RZ, RZ, UR7 ;  /* 0x00000007ff087e24 */ /* 0x000fe2000f8e00ff */
[----:B------:R-:W-:Y:S01]  /*59d0*/  LOP3.LUT R15, R15, UR9, RZ, 0x3c, !PT ;  /* 0x000000090f0f7c12 */ /* 0x000fe2000f8e3cff */
[----:B------:R-:W-:Y:S01]  /*59e0*/  @!UP0 ULEA UR5, UR12, UR29, 0xc ;  /* 0x0000001d0c058291 */ /* 0x000fe2000f8e60ff */
[----:B------:R-:W-:Y:S01]  /*59f0*/  @!P1 R2UR UR7, R9 ;  /* 0x00000000090792ca */ /* 0x000fe200000e0000 */
[----:B------:R-:W-:Y:S01]  /*5a00*/  @!UP0 UIADD3 UR10, UPT, UPT, UR26, 0x20, URZ ;  /* 0x000000201a0a8890 */ /* 0x000fe2000fffe0ff */
[----:B------:R-:W-:Y:S01]  /*5a10*/  @!P1 R2UR UR6, R8 ;  /* 0x00000000080692ca */ /* 0x000fe200000e0000 */
[----:B------:R-:W-:Y:S01]  /*5a20*/  @!UP0 UIADD3 UR24, UPT, UPT, UR5, 0x300, URZ ;  /* 0x0000030005188890 */ /* 0x000fe2000fffe0ff */
[----:B------:R-:W-:Y:S01]  /*5a30*/  SHF.L.U32 R6, R15, 0x1f, RZ ;  /* 0x0000001f0f067819 */ /* 0x000fe200000006ff */
[----:B------:R-:W-:Y:S01]  /*5a40*/  @!UP0 UIADD3 UR8, UPT, UPT, UR5, 0xb00, URZ ;  /* 0x00000b0005088890 */ /* 0x000fe2000fffe0ff */
[----:B------:R-:W-:Y:S01]  /*5a50*/  VOTEU.ALL UP0, P1 ;  /* 0x0000000000ff7886 */ /* 0x000fe20000800000 */
[----:B------:R-:W-:Y:S01]  /*5a60*/  UMOV UR11, UR27 ;  /* 0x0000001b000b7c82 */ /* 0x000fe20008000000 */
[----:B------:R-:W-:Y:S01]  /*5a70*/  UMOV UR12, UR36 ;  /* 0x00000024000c7c82 */ /* 0x000fe20008000000 */
[----:B------:R-:W-:Y:S01]  /*5a80*/  UMOV UR9, UR25 ;  /* 0x0000001900097c82 */ /* 0x000fe20008000000 */
[----:B------:R-:W-:Y:S02]  /*5a90*/  UPRMT UR16, UR55, 0x654, UR25 ;  /* 0x0000065437107896 */ /* 0x000fe40008000019 */
[----:B------:R-:W-:Y:S03]  /*5aa0*/  ULEA UR5, UR21, UR29, 0x3 ;  /* 0x0000001d15057291 */ /* 0x000fe6000f8e18ff */
[----:B------:R1:W-:Y:S01]  /*5ab0*/  @!UP0 UTMALDG.3D [UR24], [UR6], desc[UR18] ;  /* 0x00001218060085b4 */ /* 0x0003e20008011000 */
[----:B------:R-:W-:Y:S05]  /*5ac0*/  VOTEU.ALL UP0, P1 ;  /* 0x0000000000ff7886 */ /* 0x000fea0000800000 */
[----:B------:R1:W-:Y:S01]  /*5ad0*/  @!UP0 UTMALDG.3D [UR8], [UR6], desc[UR18] ;  /* 0x00001208060085b4 */ /* 0x0003e20008011000 */
[----:B------:R1:W-:Y:S01]  /*5ae0*/  @!P1 SYNCS.ARRIVE.TRANS64.RED.A0TR RZ, [UR4+0x110], R0 ;  /* 0x00011000ffff99a7 */ /* 0x0003e20008300404 */
[----:B------:R-:W-:Y:S01]  /*5af0*/  SYNCS.ARRIVE.TRANS64.RED.A1T0 RZ, [UR16], RZ ;  /* 0x000000ffffff79a7 */ /* 0x000fe20008100410 */
[----:B------:R-:W3:Y:S02]  /*5b00*/  SYNCS.PHASECHK.TRANS64.TRYWAIT P0, [UR5+0x128], R6 ;  /* 0x00012806ff0075a7 */ /* 0x000ee40008001105 */
[----:B-1-3--:R-:W-:Y:S05]  /*5b10*/  @!P0 BRA `(.L_x_107) ;  /* 0x0000003800448947 */ /* 0x00afea0003800000 */
.L_x_208:
[----:B------:R-:W-:Y:S01]  /*5b20*/  UIADD3 UR17, UPT, UPT, UR5, 0x110, URZ ;  /* 0x0000011005117890 */ /* 0x000fe2000fffe0ff */
[----:B-1----:R-:W-:Y:S01]  /*5b30*/  @!P1 IADD3 R6, P0, PT, R16, 0x580, RZ ;  /* 0x0000058010069810 */ /* 0x002fe20007f1e0ff */
[----:B------:R-:W-:Y:S01]  /*5b40*/  UPLOP3.LUT UP3, UPT, UPT, UPT, UPT, 0x80, 0x8 ;  /* 0x000000000008789c */ /* 0x000fe20003f6f070 */
[----:B------:R-:W-:Y:S01]  /*5b50*/  R2UR UR43, R52 ;  /* 0x00000000342b72ca */ /* 0x000fe200000e0000 */
[----:B------:R-:W-:Y:S01]  /*5b60*/  UMOV UR24, 0x0 ;  /* 0x0000000000187882 */ /* 0x000fe20000000000 */
[----:B------:R-:W-:Y:S01]  /*5b70*/  @!P1 R2UR UR6, R6 ;  /* 0x00000000060692ca */ /* 0x000fe200000e0000 */
[----:B------:R-:W-:Y:S01]  /*5b80*/  @!P1 IMAD.X R0, RZ, RZ, R17, P0 ;  /* 0x000000ffff009224 */ /* 0x000fe200000e0611 */
[----:B------:R-:W-:Y:S01]  /*5b90*/  UMOV UR25, 0x10000000 ;  /* 0x1000000000197882 */ /* 0x000fe20000000000 */
[----:B------:R-:W-:Y:S01]  /*5ba0*/  UMOV UR19, UR27 ;  /* 0x0000001b00137c82 */ /* 0x000fe20008000000 */
[----:B------:R-:W-:Y:S01]  /*5bb0*/  UMOV UR20, UR36 ;  /* 0x0000002400147c82 */ /* 0x000fe20008000000 */
[----:B------:R-:W-:Y:S01]  /*5bc0*/  UMOV UR11, UR27 ;  /* 0x0000001b000b7c82 */ /* 0x000fe20008000000 */
[----:B------:R-:W-:Y:S01]  /*5bd0*/  @!P1 R2UR UR4, R0 ;  /* 0x00000000000492ca */ /* 0x000fe200000e0000 */
[----:B------:R-:W-:Y:S01]  /*5be0*/  UMOV UR12, UR36 ;  /* 0x00000024000c7c82 */ /* 0x000fe20008000000 */
[----:B------:R-:W-:Y:S01]  /*5bf0*/  UMOV UR9, UR17 ;  /* 0x0000001100097c82 */ /* 0x000fe20008000000 */
[----:B------:R-:W-:Y:S01]  /*5c00*/  VOTEU.ALL UP0, P1 ;  /* 0x0000000000ff7886 */ /* 0x000fe20000800000 */
[----:B------:R-:W-:Y:S01]  /*5c10*/  R2UR UR28, R53 ;  /* 0x00000000351c72ca */ /* 0x000fe200000e0000 */
[----:B------:R-:W-:Y:S01]  /*5c20*/  UIADD3 UR27, UPT, UPT, UR13, UR43, URZ ;  /* 0x0000002b0d1b7290 */ /* 0x000fe2000fffe0ff */
[----:B------:R-:W-:Y:S01]  /*5c30*/  ISETP.NE.AND P0, PT, R14, 0x2, PT ;  /* 0x000000020e00780c */ /* 0x000fe20003f05270 */
[----:B------:R-:W-:Y:S01]  /*5c40*/  IMAD.U32 R8, RZ, RZ, UR6 ;  /* 0x00000006ff087e24 */ /* 0x000fe2000f8e00ff */
[----:B------:R-:W-:Y:S02]  /*5c50*/  @!UP0 UIADD3 UR18, UPT, UPT, UR26, 0x10, URZ ;  /* 0x000000101a128890 */ /* 0x000fe4000fffe0ff */
[----:B------:R-:W-:Y:S01]  /*5c60*/  @!UP0 UIADD3 UR10, UPT, UPT, UR26, 0x30, URZ ;  /* 0x000000301a0a8890 */ /* 0x000fe2000fffe0ff */
[----:B------:R-:W-:Y:S01]  /*5c70*/  SEL R0, RZ, 0x1, P0 ;  /* 0x00000001ff007807 */ /* 0x000fe20000000000 */
[----:B------:R-:W-:Y:S01]  /*5c80*/  UMOV UR36, UR30 ;  /* 0x0000001e00247c82 */ /* 0x000fe20008000000 */
[----:B------:R-:W-:Y:S01]  /*5c90*/  IMAD.U32 R9, RZ, RZ, UR4 ;  /* 0x00000004ff097e24 */ /* 0x000fe2000f8e00ff */
[----:B------:R-:W-:Y:S01]  /*5ca0*/  @!P1 R2UR UR6, R8 ;  /* 0x00000000080692ca */ /* 0x000fe200000e0000 */
[----:B------:R-:W-:Y:S01]  /*5cb0*/  @!UP0 ULEA UR4, UR21, UR29, 0xc ;  /* 0x0000001d15048291 */ /* 0x000fe2000f8e60ff */
[----:B------:R-:W-:Y:S02]  /*5cc0*/  LOP3.LUT R13, R13, R0, RZ, 0x3c, !PT ;  /* 0x000000000d0d7212 */ /* 0x000fe400078e3cff */
[----:B------:R-:W-:Y:S01]  /*5cd0*/  @!P1 R2UR UR7, R9 ;  /* 0x00000000090792ca */ /* 0x000fe200000e0000 */
[----:B------:R-:W-:Y:S01]  /*5ce0*/  @!UP0 UIADD3 UR16, UPT, UPT, UR4, 0x300, URZ ;  /* 0x0000030004108890 */ /* 0x000fe2000fffe0ff */
[----:B------:R-:W-:Y:S01]  /*5cf0*/  SEL R14, R14, RZ, P0 ;  /* 0x000000ff0e0e7207 */ /* 0x000fe20000000000 */
[----:B------:R-:W-:Y:S01]  /*5d00*/  @!UP0 UIADD3 UR8, UPT, UPT, UR4, 0xb00, URZ ;  /* 0x00000b0004088890 */ /* 0x000fe2000fffe0ff */
[----:B------:R-:W-:Y:S01]  /*5d10*/  VOTEU.ALL UP0, P1 ;  /* 0x0000000000ff7886 */ /* 0x000fe20000800000 */
[----:B------:R-:W-:Y:S08]  /*5d20*/  UPRMT UR4, UR55, 0x654, UR17 ;  /* 0x0000065437047896 */ /* 0x000ff00008000011 */
[----:B------:R1:W-:Y:S01]  /*5d30*/  @!UP0 UTMALDG.3D [UR16], [UR6], desc[UR24] ;  /* 0x00001810060085b4 */ /* 0x0003e20008011000 */
[----:B------:R-:W-:Y:S05]  /*5d40*/  VOTEU.ALL UP0, P1 ;  /* 0x0000000000ff7886 */ /* 0x000fea0000800000 */
[----:B------:R3:W-:Y:S01]  /*5d50*/  @!UP0 UTMALDG.3D [UR8], [UR6], desc[UR24] ;  /* 0x00001808060085b4 */ /* 0x0007e20008011000 */
[----:B------:R4:W-:Y:S01]  /*5d60*/  @!P1 SYNCS.ARRIVE.TRANS64.RED.A0TR RZ, [UR5+0x110], R7 ;  /* 0x00011007ffff99a7 */ /* 0x0009e20008300405 */
[----:B------:R-:W-:Y:S01]  /*5d70*/  SYNCS.ARRIVE.TRANS64.RED.A1T0 RZ, [UR4], RZ ;  /* 0x000000ffffff79a7 */ /* 0x000fe20008100404 */
[----:B------:R-:W-:Y:S04]  /*5d80*/  UIADD3 UR4, UPT, UPT, UR21, 0x1, URZ ;  /* 0x0000000115047890 */ /* 0x000fe8000fffe0ff */
[----:B------:R-:W-:Y:S04]  /*5d90*/  UISETP.NE.AND UP0, UPT, UR4, 0x3, UPT ;  /* 0x000000030400788c */ /* 0x000fe8000bf05270 */
[----:B------:R-:W-:Y:S02]  /*5da0*/  USEL UR5, URZ, 0x1, UP0 ;  /* 0x00000001ff057887 */ /* 0x000fe40008000000 */
[----:B-1----:R-:W-:Y:S04]  /*5db0*/  UIADD3 UR20, UPT, UPT, UR14, UR28, URZ ;  /* 0x0000001c0e147290 */ /* 0x002fe8000fffe0ff */
[----:B------:R-:W-:Y:S01]  /*5dc0*/  LOP3.LUT R15, R15, UR5, RZ, 0x3c, !PT ;  /* 0x000000050f0f7c12 */ /* 0x000fe2000f8e3cff */
[----:B---3--:R-:W-:Y:S01]  /*5dd0*/  USEL UR12, UR4, URZ, UP0 ;  /* 0x000000ff040c7287 */ /* 0x008fe20008000000 */
[----:B------:R-:W-:Y:S11]  /*5de0*/  BRA.U UP1, `(.L_x_108) ;  /* 0xfffffff101b47547 */ /* 0x000ff6000b83ffff */
[----:B------:R-:W-:Y:S01]  /*5df0*/  UIADD3 UR29, UPT, UPT, UR29, 0x128, URZ ;  /* 0x000001281d1d7890 */ /* 0x000fe2000fffe0ff */
[----:B------:R-:W-:-:S03]  /*5e00*/  SHF.L.U32 R2, R15, 0x1f, RZ ;  /* 0x0000001f0f027819 */ /* 0x000fc600000006ff */
[----:B------:R-:W-:-:S09]  /*5e10*/  ULEA UR4, UR12, UR29, 0x3 ;  /* 0x0000001d0c047291 */ /* 0x000fd2000f8e18ff */
[----:B------:R-:W1:Y:S02]  /*5e20*/  SYNCS.PHASECHK.TRANS64.TRYWAIT P0, [UR4], R2 ;  /* 0x00000002ff0075a7 */ /* 0x000e640008001104 */
[----:B-1----:R-:W-:Y:S05]  /*5e30*/  @!P0 BRA `(.L_x_109) ;  /* 0x0000003400948947 */ /* 0x002fea0003800000 */
.L_x_210:
        /* <DEDUP_REMOVED lines=9> */
.L_x_212:
[----:B------:R-:W-:-:S04]  /*5ed0*/  UIADD3 UR4, UPT, UPT, UR4, 0x1, URZ ;  /* 0x0000000104047890 */ /* 0x000fc8000fffe0ff */
[----:B------:R-:W-:-:S04]  /*5ee0*/  UISETP.NE.AND UP0, UPT, UR4, 0x3, UPT ;  /* 0x000000030400788c */ /* 0x000fc8000bf05270 */
[----:B------:R-:W-:Y:S02]  /*5ef0*/  USEL UR5, URZ, 0x1, UP0 ;  /* 0x00000001ff057887 */ /* 0x000fe40008000000 */
[----:B------:R-:W-:-:S04]  /*5f00*/  USEL UR4, UR4, URZ, UP0 ;  /* 0x000000ff04047287 */ /* 0x000fc80008000000 */
[----:B------:R-:W-:Y:S01]  /*5f10*/  ULEA UR4, UR4, UR29, 0x3 ;  /* 0x0000001d04047291 */ /* 0x000fe2000f8e18ff */
[----:B-1----:R-:W-:-:S04]  /*5f20*/  LOP3.LUT R2, R15, UR5, RZ, 0x3c, !PT ;  /* 0x000000050f027c12 */ /* 0x002fc8000f8e3cff */
[----:B------:R-:W-:Y:S01]  /*5f30*/  SHF.L.U32 R2, R2, 0x1f, RZ ;  /* 0x0000001f02027819 */ /* 0x000fe200000006ff */
[----:B------:R-:W-:-:S07]  /*5f40*/  IMAD.U32 R0, RZ, RZ, UR4 ;  /* 0x00000004ff007e24 */ /* 0x000fce000f8e00ff */
.L_x_111:
[----:B-1----:R1:W3:Y:S02]  /*5f50*/  SYNCS.PHASECHK.TRANS64.TRYWAIT P0, [R0+URZ], R2 ;  /* 0x00000002000075a7 */ /* 0x0022e400080011ff */
[----:B---3--:R-:W-:Y:S05]  /*5f60*/  @!P0 NANOSLEEP.SYNCS 0x989680 ;  /* 0x009896800000895d */ /* 0x008fea0003900000 */
[----:B------:R-:W3:Y:S02]  /*5f70*/  @!P0 SYNCS.PHASECHK.TRANS64 P0, [R0+URZ], R2 ;  /* 0x00000002000085a7 */ /* 0x000ee400080010ff */
[----:B--23--:R-:W-:Y:S05]  /*5f80*/  @P0 EXIT ;  /* 0x000000000000094d */ /* 0x00cfea0003800000 */
[----:B------:R-:W-:Y:S05]  /*5f90*/  BRA `(.L_x_111) ;  /* 0xfffffffc00ec7947 */ /* 0x000fea000383ffff */
.L_x_99:
[----:B------:R-:W-:-:S06]  /*5fa0*/  UISETP.GE.AND UP0, UPT, UR22, 0x4, UPT ;  /* 0x000000041600788c */ /* 0x000fcc000bf06270 */
[----:B------:R-:W-:-:S13]  /*5fb0*/  PLOP3.LUT P0, PT, PT, PT, UP0, 0x80, 0x8 ;  /* 0x000000000008781c */ /* 0x000fda0003f0f008 */
[----:B-1----:R-:W-:Y:S05]  /*5fc0*/  @!P0 EXIT ;  /* 0x000000000000894d */ /* 0x002fea0003800000 */
[----:B------:R-:W-:Y:S01]  /*5fd0*/  BAR.SYNC.DEFER_BLOCKING 0x6, 0xa0 ;  /* 0x0182800000007b1d */ /* 0x000fe20000010000 */
[----:B------:R-:W-:Y:S01]  /*5fe0*/  IMAD.SHL.U32 R49, R59, 0x10, RZ ;  /* 0x000000103b317824 */ /* 0x000fe200078e00ff */
[----:B------:R-:W-:Y:S01]  /*5ff0*/  CS2R R56, SRZ ;  /* 0x0000000000387805 */ /* 0x000fe2000001ff00 */
[----:B------:R-:W-:Y:S02]  /*6000*/  IMAD.SHL.U32 R3, R51, 0x200, RZ ;  /* 0x0000020033037824 */ /* 0x000fe400078e00ff */
[----:B------:R-:W-:Y:S01]  /*6010*/  IMAD.U32 R23, R59, 0x10000, RZ ;  /* 0x000100003b177824 */ /* 0x000fe200078e00ff */
[----:B------:R-:W-:Y:S01]  /*6020*/  UMOV UR45, 0x400 ;  /* 0x00000400002d7882 */ /* 0x000fe20000000000 */
[----:B------:R-:W-:Y:S01]  /*6030*/  LOP3.LUT R48, R49, 0x5b0, RZ, 0xc0, !PT ;  /* 0x000005b031307812 */ /* 0x000fe200078ec0ff */
[----:B------:R-:W-:Y:S01]  /*6040*/  ULEA UR45, UR55, UR45, 0x18 ;  /* 0x0000002d372d7291 */ /* 0x000fe2000f8ec0ff */
[----:B------:R-:W1:Y:S01]  /*6050*/  LDC.64 R44, c[0x0][0x888] ;  /* 0x00022200ff2c7b82 */ /* 0x000e620000000a00 */
[----:B------:R-:W-:Y:S01]  /*6060*/  IMAD.SHL.U32 R2, R59, 0x2, RZ ;  /* 0x000000023b027824 */ /* 0x000fe200078e00ff */
[----:B------:R-:W-:Y:S01]  /*6070*/  LOP3.LUT R48, R48, 0x200, R3, 0xf8, !PT ;  /* 0x0000020030307812 */ /* 0x000fe200078ef803 */
[----:B------:R-:W-:Y:S01]  /*6080*/  IMAD.SHL.U32 R3, R51, 0x200000, RZ ;  /* 0x0020000033037824 */ /* 0x000fe200078e00ff */
[C---:B------:R-:W-:Y:S01]  /*6090*/  LOP3.LUT R6, R49.reuse, 0x40, RZ, 0xc0, !PT ;  /* 0x0000004031067812 */ /* 0x040fe200078ec0ff */
[----:B------:R-:W-:Y:S01]  /*60a0*/  UIADD3 UR4, UPT, UPT, UR45, 0x300, URZ ;  /* 0x000003002d047890 */ /* 0x000fe2000fffe0ff */
[----:B------:R-:W-:Y:S01]  /*60b0*/  LOP3.LUT P0, RZ, R49, 0x40, RZ, 0xc0, !PT ;  /* 0x0000004031ff7812 */ /* 0x000fe2000780c0ff */
[----:B------:R-:W-:Y:S01]  /*60c0*/  IMAD.MOV.U32 R22, RZ, RZ, RZ ;  /* 0x000000ffff167224 */ /* 0x000fe200078e00ff */
[----:B------:R-:W2:Y:S01]  /*60d0*/  LDC.64 R46, c[0x0][0x890] ;  /* 0x00022400ff2e7b82 */ /* 0x000ea20000000a00 */
[----:B------:R-:W-:Y:S01]  /*60e0*/  LOP3.LUT R3, R3, 0x200000, RZ, 0xc0, !PT ;  /* 0x0020000003037812 */ /* 0x000fe200078ec0ff */
[----:B------:R-:W-:Y:S01]  /*60f0*/  IMAD.MOV.U32 R58, RZ, RZ, RZ ;  /* 0x000000ffff3a7224 */ /* 0x000fe200078e00ff */
[----:B------:R-:W-:Y:S01]  /*6100*/  LOP3.LUT R2, R6, 0x8, R2, 0xf8, !PT ;  /* 0x0000000806027812 */ /* 0x000fe200078ef802 */
[----:B------:R-:W3:Y:S01]  /*6110*/  LDCU UR63, c[0x0][0x370] ;  /* 0x00006e00ff3f77ac */ /* 0x000ee20008000800 */
[----:B------:R-:W-:Y:S01]  /*6120*/  LOP3.LUT R23, R3, 0x400000, R23, 0xf8, !PT ;  /* 0x0040000003177812 */ /* 0x000fe200078ef817 */
[----:B------:R-:W4:Y:S02]  /*6130*/  LDS R0, [UR45+0x200] ;  /* 0x0002002dff007984 */ /* 0x000f240008000800 */
[----:B------:R-:W1:Y:S01]  /*6140*/  LDC.64 R42, c[0x0][0x8b0] ;  /* 0x00022c00ff2a7b82 */ /* 0x000e620000000a00 */
[----:B------:R-:W-:Y:S01]  /*6150*/  LOP3.LUT R48, R48, R2, RZ, 0xfc, !PT ;  /* 0x0000000230307212 */ /* 0x000fe200078efcff */
[----:B------:R-:W1:Y:S01]  /*6160*/  LDCU UR43, c[0x0][0xb0c] ;  /* 0x00016180ff2b77ac */ /* 0x000e620008000800 */
[----:B------:R-:W-:Y:S01]  /*6170*/  LOP3.LUT R59, R59, 0x60, RZ, 0xc0, !PT ;  /* 0x000000603b3b7812 */ /* 0x000fe200078ec0ff */
[----:B------:R-:W1:Y:S04]  /*6180*/  LDCU UR39, c[0x0][0xb30] ;  /* 0x00016600ff2777ac */ /* 0x000e680008000800 */
[----:B------:R-:W1:Y:S01]  /*6190*/  LDC.64 R40, c[0x0][0x8a8] ;  /* 0x00022a00ff287b82 */ /* 0x000e620000000a00 */
[----:B------:R-:W1:Y:S01]  /*61a0*/  LDCU.64 UR60, c[0x0][0x888] ;  /* 0x00011100ff3c77ac */ /* 0x000e620008000a00 */
[----:B------:R-:W1:Y:S01]  /*61b0*/  LDCU.64 UR40, c[0x0][0xb28] ;  /* 0x00016500ff2877ac */ /* 0x000e620008000a00 */
[----:B------:R-:W1:Y:S01]  /*61c0*/  LDCU.128 UR56, c[0x0][0xb10] ;  /* 0x00016200ff3877ac */ /* 0x000e620008000c00 */
[----:B------:R-:W1:Y:S01]  /*61d0*/  LDCU UR62, c[0x0][0x374] ;  /* 0x00006e80ff3e77ac */ /* 0x000e620008000800 */
[----:B------:R-:W-:Y:S01]  /*61e0*/  UMOV UR54, 0x1 ;  /* 0x0000000100367882 */ /* 0x000fe20000000000 */
[----:B------:R-:W-:Y:S01]  /*61f0*/  UMOV UR47, URZ ;  /* 0x000000ff002f7c82 */ /* 0x000fe20008000000 */
[----:B------:R-:W-:Y:S01]  /*6200*/  UMOV UR53, URZ ;  /* 0x000000ff00357c82 */ /* 0x000fe20008000000 */
[----:B------:R-:W-:Y:S01]  /*6210*/  UMOV UR52, URZ ;  /* 0x000000ff00347c82 */ /* 0x000fe20008000000 */
[----:B----4-:R-:W-:Y:S01]  /*6220*/  IMAD.IADD R23, R0, 0x1, R23 ;  /* 0x0000000100177824 */ /* 0x010fe200078e0217 */
[----:B------:R-:W-:Y:S01]  /*6230*/  P2R R0, PR, RZ, 0x1 ;  /* 0x00000001ff007803 */ /* 0x000fe20000000000 */
[----:B--23--:R-:W-:-:S07]  /*6240*/  IMAD.U32 R0, RZ, RZ, UR4 ;  /* 0x00000004ff007e24 */ /* 0x00cfce000f8e00ff */
.L_x_142:
[C---:B------:R-:W-:Y:S02]  /*6250*/  LEA R0, R56.reuse, UR45, 0x3 ;  /* 0x0000002d38007c11 */ /* 0x040fe4000f8e18ff */
[----:B------:R-:W-:Y:S02]  /*6260*/  SHF.L.U32 R2, R57, 0x1f, RZ ;  /* 0x0000001f39027819 */ /* 0x000fe400000006ff */
[----:B------:R-:W-:Y:S02]  /*6270*/  LEA R4, R56, UR45, 0x4 ;  /* 0x0000002d38047c11 */ /* 0x000fe4000f8e20ff */
[----:B------:R-:W2:Y:S02]  /*6280*/  SYNCS.PHASECHK.TRANS64.TRYWAIT P0, [R0+URZ+0x150], R2 ;  /* 0x00015002000075a7 */ /* 0x000ea400080011ff */
[----:B--2---:R-:W-:Y:S05]  /*6290*/  @!P0 BRA `(.L_x_112) ;  /* 0x0000003000ac8947 */ /* 0x004fea0003800000 */
.L_x_213:
[----:B------:R-:W-:Y:S01]  /*62a0*/  R2UR UR7, R60 ;  /* 0x000000003c0772ca */ /* 0x000fe200000e0000 */
[----:B------:R-:W3:Y:S01]  /*62b0*/  LDS.128 R4, [R4+0x1e0] ;  /* 0x0001e00004047984 */ /* 0x000ee20000000c00 */
[----:B--2---:R-:W-:Y:S01]  /*62c0*/  VIADD R0, R0, 0x160 ;  /* 0x0000016000007836 */ /* 0x004fe20000000000 */
[----:B------:R-:W-:Y:S04]  /*62d0*/  UISETP.GE.AND UP0, UPT, UR42, 0x1, UPT ;  /* 0x000000012a00788c */ /* 0x000fe8000bf06270 */
[----:B------:R-:W-:Y:S01]  /*62e0*/  PRMT R0, RZ, 0x654, R0 ;  /* 0x00000654ff007816 */ /* 0x000fe20000000000 */
[----:B------:R-:W-:Y:S01]  /*62f0*/  @!PT LDS RZ, [RZ] ;  /* 0x00000000fffff984 */ /* 0x000fe20000000800 */
[----:B------:R-:W-:Y:S01]  /*6300*/  @!PT LDS RZ, [RZ] ;  /* 0x00000000fffff984 */ /* 0x000fe20000000800 */
[----:B------:R-:W-:Y:S01]  /*6310*/  @!PT LDS RZ, [RZ] ;  /* 0x00000000fffff984 */ /* 0x000fe20000000800 */
[----:B------:R-:W-:Y:S01]  /*6320*/  @!PT LDS RZ, [RZ] ;  /* 0x00000000fffff984 */ /* 0x000fe20000000800 */
[----:B------:R2:W-:Y:S06]  /*6330*/  MEMBAR.ALL.CTA ;  /* 0x0000000000007992 */ /* 0x0005ec0000008000 */
[----:B--2---:R-:W2:Y:S02]  /*6340*/  FENCE.VIEW.ASYNC.S ;  /* 0x00000000000073c6 */ /* 0x004ea40000000000 */
[----:B--2---:R2:W-:Y:S01]  /*6350*/  SYNCS.ARRIVE.TRANS64.RED.A1T0 RZ, [R0+URZ], RZ ;  /* 0x000000ff00ff79a7 */ /* 0x0045e200081004ff */
[----:B---3--:R-:W-:Y:S11]  /*6360*/  LOP3.LUT P0, RZ, R6, 0x1, RZ, 0xc0, !PT ;  /* 0x0000000106ff7812 */ /* 0x008ff6000780c0ff */
[----:B------:R-:W-:Y:S02]  /*6370*/  @!UPT UIADD3 URZ, UPT, UPT, URZ, URZ, URZ ;  /* 0x000000fffffff290 */ /* 0x000fe4000fffe0ff */
[----:B------:R-:W-:Y:S01]  /*6380*/  VOTEU.ANY UP1, P0 ;  /* 0x0000000000ff7886 */ /* 0x000fe20000020100 */
[----:B------:R-:W-:Y:S01]  /*6390*/  PLOP3.LUT P0, PT, PT, PT, UP1, 0x80, 0x8 ;  /* 0x000000000008781c */ /* 0x000fe20003f0f018 */
[----:B------:R-:W-:Y:S06]  /*63a0*/  UP2UR UR4, UPR, URZ, 0x2 ;  /* 0x00000002ff047883 */ /* 0x000fec0008000000 */
[----:B------:R-:W-:Y:S06]  /*63b0*/  IMAD.U32 R61, RZ, RZ, UR4 ;  /* 0x00000004ff3d7e24 */ /* 0x000fec000f8e00ff */
[----:B------:R-:W-:Y:S02]  /*63c0*/  @P0 SHF.R.U32.HI R2, RZ, 0x10, R5 ;  /* 0x00000010ff020819 */ /* 0x000fe40000011605 */
[----:B------:R-:W-:Y:S02]  /*63d0*/  @P0 MOV R3, R4 ;  /* 0x0000000400030202 */ /* 0x000fe40000000f00 */
[----:B------:R-:W-:Y:S02]  /*63e0*/  @P0 R2UR UR4, R2 ;  /* 0x00000000020402ca */ /* 0x000fe400000e0000 */
[----:B------:R-:W-:Y:S02]  /*63f0*/  @P0 LOP3.LUT R4, R5, 0xffff, RZ, 0xc0, !PT ;  /* 0x0000ffff05040812 */ /* 0x000fe400078ec0ff */
[----:B------:R-:W-:Y:S02]  /*6400*/  @P0 R2UR UR6, R3 ;  /* 0x00000000030602ca */ /* 0x000fe400000e0000 */
[----:B------:R-:W-:Y:S07]  /*6410*/  @P0 R2UR UR5, R4 ;  /* 0x00000000040502ca */ /* 0x000fee00000e0000 */
[----:B------:R-:W-:Y:S02]  /*6420*/  @UP1 UMOV UR7, UR4 ;  /* 0x0000000400071c82 */ /* 0x000fe40008000000 */
[----:B------:R-:W-:Y:S02]  /*6430*/  IMAD.U32 R60, RZ, RZ, UR7 ;  /* 0x00000007ff3c7e24 */ /* 0x000fe4000f8e00ff */
[----:B------:R-:W-:Y:S02]  /*6440*/  @UP1 UMOV UR38, UR6 ;  /* 0x0000000600261c82 */ /* 0x000fe40008000000 */
[----:B------:R-:W-:Y:S01]  /*6450*/  @UP1 UMOV UR37, UR5 ;  /* 0x0000000500251c82 */ /* 0x000fe20008000000 */
[----:B--2---:R-:W-:Y:S05]  /*6460*/  BRA.U !UP0, `(.L_x_113) ;  /* 0x0000000108cc7547 */ /* 0x004fea000b800000 */
[----:B------:R-:W2:Y:S01]  /*6470*/  LDCU UR12, c[0x0][0xb20] ;  /* 0x00016400ff0c77ac */ /* 0x000ea20008000800 */
[----:B-1----:R-:W-:Y:S02]  /*6480*/  UIMAD.WIDE.U32 UR4, UR62, UR59, URZ ;  /* 0x0000003b3e0472a5 */ /* 0x002fe4000f8e00ff */
[----:B------:R-:W-:Y:S02]  /*6490*/  UIMAD.WIDE.U32 UR6, UR63, UR56, URZ ;  /* 0x000000383f0672a5 */ /* 0x000fe4000f8e00ff */
[----:B------:R-:W-:Y:S02]  /*64a0*/  UISETP.NE.AND UP0, UPT, UR58, 0x1, UPT ;  /* 0x000000013a00788c */ /* 0x000fe4000bf05270 */
[----:B------:R-:W-:Y:S02]  /*64b0*/  UIMAD.WIDE.U32 UR8, UR37, UR59, URZ ;  /* 0x0000003b250872a5 */ /* 0x000fe4000f8e00ff */
[----:B------:R-:W-:Y:S02]  /*64c0*/  UIMAD.WIDE.U32 UR10, UR38, UR56, URZ ;  /* 0x00000038260a72a5 */ /* 0x000fe4000f8e00ff */
[----:B------:R-:W-:Y:S02]  /*64d0*/  UISETP.NE.AND UP1, UPT, UR43, 0x1, UPT ;  /* 0x000000012b00788c */ /* 0x000fe4000bf25270 */
[----:B------:R-:W-:Y:S01]  /*64e0*/  UISETP.NE.AND UP2, UPT, UR42, 0x1, UPT ;  /* 0x000000012a00788c */ /* 0x000fe2000bf45270 */
[----:B------:R-:W-:Y:S02]  /*64f0*/  UMOV UR4, UR5 ;  /* 0x0000000500047c82 */ /* 0x000fe40008000000 */
[----:B--2---:R-:W-:Y:S03]  /*6500*/  USHF.R.U32.HI UR5, URZ, UR12, UR4 ;  /* 0x0000000cff057299 */ /* 0x004fe60008011604 */
[----:B------:R-:W-:Y:S02]  /*6510*/  UMOV UR4, UR7 ;  /* 0x0000000700047c82 */ /* 0x000fe40008000000 */
[----:B------:R-:W-:Y:S02]  /*6520*/  USHF.R.U32.HI UR7, URZ, UR57, UR4 ;  /* 0x00000039ff077299 */ /* 0x000fe40008011604 */
[----:B------:R-:W-:Y:S02]  /*6530*/  USEL UR4, UR62, UR5, !UP0 ;  /* 0x000000053e047287 */ /* 0x000fe4000c000000 */
[----:B------:R-:W-:Y:S01]  /*6540*/  USEL UR7, UR63, UR7, !UP1 ;  /* 0x000000073f077287 */ /* 0x000fe2000c800000 */
[----:B------:R-:W-:Y:S01]  /*6550*/  UMOV UR5, UR9 ;  /* 0x0000000900057c82 */ /* 0x000fe20008000000 */
[----:B------:R-:W-:Y:S02]  /*6560*/  UIMAD.WIDE.U32 UR8, UR4, UR40, URZ ;  /* 0x00000028040872a5 */ /* 0x000fe4000f8e00ff */
[----:B------:R-:W-:Y:S03]  /*6570*/  USHF.R.U32.HI UR6, URZ, UR12, UR5 ;  /* 0x0000000cff067299 */ /* 0x000fe60008011605 */
[----:B------:R-:W-:Y:S01]  /*6580*/  UMOV UR5, UR11 ;  /* 0x0000000b00057c82 */ /* 0x000fe20008000000 */
[----:B------:R-:W-:Y:S02]  /*6590*/  UIMAD.WIDE.U32 UR10, UR7, UR40, URZ ;  /* 0x00000028070a72a5 */ /* 0x000fe4000f8e00ff */
[----:B------:R-:W-:Y:S02]  /*65a0*/  USHF.R.U32.HI UR12, URZ, UR57, UR5 ;  /* 0x00000039ff0c7299 */ /* 0x000fe40008011605 */
[----:B------:R-:W-:Y:S01]  /*65b0*/  USEL UR6, UR37, UR6, !UP0 ;  /* 0x0000000625067287 */ /* 0x000fe2000c000000 */
[----:B------:R-:W-:Y:S02]  /*65c0*/  UMOV UR5, UR9 ;  /* 0x0000000900057c82 */ /* 0x000fe40008000000 */
[----:B------:R-:W-:Y:S01]  /*65d0*/  UMOV UR10, UR11 ;  /* 0x0000000b000a7c82 */ /* 0x000fe20008000000 */
[----:B------:R-:W-:Y:S02]  /*65e0*/  @UP2 USHF.R.U32.HI UR4, URZ, UR41, UR5 ;  /* 0x00000029ff042299 */ /* 0x000fe40008011605 */
[----:B------:R-:W-:Y:S02]  /*65f0*/  @UP2 USHF.R.U32.HI UR7, URZ, UR41, UR10 ;  /* 0x00000029ff072299 */ /* 0x000fe4000801160a */
[----:B------:R-:W-:Y:S02]  /*6600*/  UIMAD UR4, UR42, UR4, URZ ;  /* 0x000000042a0472a4 */ /* 0x000fe4000f8e02ff */
[----:B------:R-:W-:Y:S02]  /*6610*/  UIMAD.WIDE.U32 UR10, UR6, UR40, URZ ;  /* 0x00000028060a72a5 */ /* 0x000fe4000f8e00ff */
[----:B------:R-:W-:Y:S02]  /*6620*/  USEL UR5, UR38, UR12, !UP1 ;  /* 0x0000000c26057287 */ /* 0x000fe4000c800000 */
[----:B------:R-:W-:Y:S02]  /*6630*/  UIMAD UR8, UR42, UR7, URZ ;  /* 0x000000072a0872a4 */ /* 0x000fe4000f8e02ff */
[----:B------:R-:W-:Y:S03]  /*6640*/  UISETP.GE.AND UP0, UPT, UR6, UR4, UPT ;  /* 0x000000040600728c */ /* 0x000fe6000bf06270 */
[----:B------:R-:W-:Y:S01]  /*6650*/  UMOV UR4, UR11 ;  /* 0x0000000b00047c82 */ /* 0x000fe20008000000 */
[----:B------:R-:W-:Y:S02]  /*6660*/  UISETP.GE.OR UP0, UPT, UR5, UR8, UP0 ;  /* 0x000000080500728c */ /* 0x000fe40008706670 */
[----:B------:R-:W-:Y:S02]  /*6670*/  USHF.R.U32.HI UR4, URZ, UR41, UR4 ;  /* 0x00000029ff047299 */ /* 0x000fe40008011604 */
[----:B------:R-:W-:Y:S02]  /*6680*/  UIMAD.WIDE.U32 UR8, UR5, UR40, URZ ;  /* 0x00000028050872a5 */ /* 0x000fe4000f8e00ff */
[----:B------:R-:W-:Y:S02]  /*6690*/  USEL UR11, UR6, UR4, !UP2 ;  /* 0x00000004060b7287 */ /* 0x000fe4000d000000 */
[----:B------:R-:W-:Y:S02]  /*66a0*/  UIADD3 UR8, UPT, UPT, -UR5, URZ, URZ ;  /* 0x000000ff05087290 */ /* 0x000fe4000fffe1ff */
[----:B------:R-:W-:Y:S01]  /*66b0*/  UIADD3 UR10, UPT, UPT, -UR11, URZ, URZ ;  /* 0x000000ff0b0a7290 */ /* 0x000fe2000fffe1ff */
[----:B------:R-:W-:Y:S01]  /*66c0*/  @!UP0 UMOV UR4, UR9 ;  /* 0x0000000900048c82 */ /* 0x000fe20008000000 */
[----:B------:R-:W-:Y:S02]  /*66d0*/  UIADD3 UR9, UPT, UPT, -UR6, URZ, URZ ;  /* 0x000000ff06097290 */ /* 0x000fe4000fffe1ff */
[----:B------:R-:W-:Y:S02]  /*66e0*/  @!UP0 USHF.R.U32.HI UR4, URZ, UR41, UR4 ;  /* 0x00000029ff048299 */ /* 0x000fe40008011604 */
[----:B------:R-:W-:Y:S02]  /*66f0*/  UIMAD UR10, UR42, UR10, UR6 ;  /* 0x0000000a2a0a72a4 */ /* 0x000fe4000f8e0206 */
[----:B------:R-:W-:Y:S04]  /*6700*/  @!UP0 USEL UR4, UR5, UR4, !UP2 ;  /* 0x0000000405048287 */ /* 0x000fe8000d000000 */
[----:B------:R-:W-:Y:S02]  /*6710*/  @!UP0 UIMAD UR10, UR7, UR10, UR4 ;  /* 0x0000000a070a82a4 */ /* 0x000fe4000f8e0204 */
[----:B------:R-:W-:Y:S02]  /*6720*/  @!UP0 UIADD3 UR11, UPT, UPT, UR11, -UR4, URZ ;  /* 0x800000040b0b8290 */ /* 0x000fe4000fffe0ff */
[----:B------:R-:W-:Y:S02]  /*6730*/  UIMAD UR7, UR43, UR8, UR38 ;  /* 0x000000082b0772a4 */ /* 0x000fe4000f8e0226 */
[----:B------:R-:W-:Y:S02]  /*6740*/  @!UP0 UIMAD UR6, UR11, UR42, UR5 ;  /* 0x0000002a0b0682a4 */ /* 0x000fe4000f8e0205 */
[----:B------:R-:W-:Y:S01]  /*6750*/  UIMAD UR4, UR58, UR9, UR37 ;  /* 0x000000093a0472a4 */ /* 0x000fe2000f8e0225 */
[----:B------:R-:W-:Y:S02]  /*6760*/  @!UP0 UMOV UR5, UR10 ;  /* 0x0000000a00058c82 */ /* 0x000fe40008000000 */
[----:B------:R-:W-:Y:S02]  /*6770*/  UIMAD UR38, UR5, UR43, UR7 ;  /* 0x0000002b052672a4 */ /* 0x000fe4000f8e0207 */
[----:B------:R-:W-:Y:S11]  /*6780*/  UIMAD UR37, UR6, UR58, UR4 ;  /* 0x0000003a062572a4 */ /* 0x000ff6000f8e0204 */
[----:B------:R-:W-:Y:S01]  /*6790*/  @!UPT UIADD3 URZ, UPT, UPT, URZ, URZ, URZ ;  /* 0x000000fffffff290 */ /* 0x000fe2000fffe0ff */
.L_x_113:
[----:B-1----:R-:W-:Y:S01]  /*67a0*/  UISETP.NE.AND UP0, UPT, UR39, 0x1, UPT ;  /* 0x000000012700788c */ /* 0x002fe2000bf05270 */
[----:B------:R-:W-:Y:S01]  /*67b0*/  IADD3 R56, PT, PT, R56, 0x1, RZ ;  /* 0x0000000138387810 */ /* 0x000fe20007ffe0ff */
[----:B------:R-:W-:Y:S02]  /*67c0*/  UIADD3 UR11, UPT, UPT, UR45, 0x300, URZ ;  /* 0x000003002d0b7890 */ /* 0x000fe4000fffe0ff */
[----:B------:R-:W-:Y:S02]  /*67d0*/  USHF.L.U32 UR50, UR20, 0x6, URZ ;  /* 0x0000000614327899 */ /* 0x000fe400080006ff */
[----:B------:R-:W-:Y:S05]  /*67e0*/  USHF.L.U32 UR49, UR27, 0x6, URZ ;  /* 0x000000061b317899 */ /* 0x000fea00080006ff */
[----:B------:R-:W1:Y:S01]  /*67f0*/  @!UP0 LDCU.128 UR12, c[0x0][0xb10] ;  /* 0x00016200ff0c87ac */ /* 0x000e620008000c00 */
[----:B------:R-:W2:Y:S01]  /*6800*/  @!UP0 LDCU UR5, c[0x0][0xb0c] ;  /* 0x00016180ff0587ac */ /* 0x000ea20008000800 */
[----:B------:R-:W3:Y:S01]  /*6810*/  @!UP0 LDCU UR10, c[0x0][0xb20] ;  /* 0x00016400ff0a87ac */ /* 0x000ee20008000800 */
[----:B-1----:R-:W-:Y:S02]  /*6820*/  UIMAD.WIDE.U32 UR8, UR38, UR12, URZ ;  /* 0x0000000c260872a5 */ /* 0x002fe4000f8e00ff */
[----:B------:R-:W-:Y:S02]  /*6830*/  UIMAD.WIDE.U32 UR6, UR37, UR15, URZ ;  /* 0x0000000f250672a5 */ /* 0x000fe4000f8e00ff */
[----:B------:R-:W-:Y:S03]  /*6840*/  @!UP0 UISETP.NE.AND UP1, UPT, UR14, 0x1, UPT ;  /* 0x000000010e00888c */ /* 0x000fe6000bf25270 */
[----:B------:R-:W-:Y:S01]  /*6850*/  @!UP0 UMOV UR4, UR9 ;  /* 0x0000000900048c82 */ /* 0x000fe20008000000 */
[----:B--2---:R-:W-:Y:S02]  /*6860*/  @!UP0 UISETP.NE.AND UP2, UPT, UR5, 0x1, UPT ;  /* 0x000000010500888c */ /* 0x004fe4000bf45270 */
[----:B------:R-:W-:Y:S01]  /*6870*/  @!UP0 USHF.R.U32.HI UR4, URZ, UR13, UR4 ;  /* 0x0000000dff048299 */ /* 0x000fe20008011604 */
[----:B------:R-:W-:Y:S02]  /*6880*/  @!UP0 UMOV UR6, UR7 ;  /* 0x0000000700068c82 */ /* 0x000fe40008000000 */
[----:B---3--:R-:W-:Y:S02]  /*6890*/  @!UP0 USHF.R.U32.HI UR6, URZ, UR10, UR6 ;  /* 0x0000000aff068299 */ /* 0x008fe40008011606 */
[----:B------:R-:W-:Y:S02]  /*68a0*/  @!UP0 USEL UR7, UR38, UR4, !UP2 ;  /* 0x0000000426078287 */ /* 0x000fe4000d000000 */
[----:B------:R-:W-:Y:S04]  /*68b0*/  @!UP0 USEL UR6, UR37, UR6, !UP1 ;  /* 0x0000000625068287 */ /* 0x000fe8000c800000 */
[----:B------:R-:W-:Y:S02]  /*68c0*/  @!UP0 UIADD3 UR4, UPT, UPT, -UR7, UR6, URZ ;  /* 0x0000000607048290 */ /* 0x000fe4000fffe1ff */
[----:B------:R-:W-:Y:S02]  /*68d0*/  @!UP0 UIADD3 UR6, UPT, UPT, UR7, -UR6, URZ ;  /* 0x8000000607068290 */ /* 0x000fe4000fffe0ff */
[----:B------:R-:W-:Y:S02]  /*68e0*/  @!UP0 UIMAD UR38, UR4, UR5, UR38 ;  /* 0x00000005042682a4 */ /* 0x000fe4000f8e0226 */
[----:B------:R-:W-:Y:S02]  /*68f0*/  @!UP0 UIMAD UR37, UR6, UR14, UR37 ;  /* 0x0000000e062582a4 */ /* 0x000fe4000f8e0225 */
[----:B------:R-:W-:Y:S09]  /*6900*/  ULOP3.LUT UP0, URZ, UR11, 0x90, URZ, 0xc0, !UPT ;  /* 0x000000900bff7892 */ /* 0x000ff2000f80c0ff */
[----:B------:R-:W-:Y:S05]  /*6910*/  BRA.U !UP0, `(.L_x_114) ;  /* 0x00000001087c7547 */ /* 0x000fea000b800000 */
[----:B------:R-:W1:Y:S01]  /*6920*/  LDCU.64 UR8, c[0x4][0x80] ;  /* 0x01001000ff0877ac */ /* 0x000e620008000a00 */
[----:B------:R-:W-:Y:S01]  /*6930*/  MOV R2, 0x0 ;  /* 0x0000000000027802 */ /* 0x000fe20000000f00 */
[----:B------:R-:W-:Y:S02]  /*6940*/  HFMA2 R12, -RZ, RZ, 0, 5.9604644775390625e-08 ;  /* 0x00000001ff0c7431 */ /* 0x000fe400000001ff */
[----:B------:R-:W-:Y:S01]  /*6950*/  IMAD.MOV.U32 R8, RZ, RZ, 0x70 ;  /* 0x00000070ff087424 */ /* 0x000fe200078e00ff */
[----:B------:R2:W3:Y:S01]  /*6960*/  LDC.64 R14, c[0x4][R2] ;  /* 0x01000000020e7b82 */ /* 0x0004e20000000a00 */
[----:B------:R-:W4:Y:S01]  /*6970*/  LDCU.64 UR6, c[0x4][0x88] ;  /* 0x01001100ff0677ac */ /* 0x000f220008000a00 */
[----:B------:R-:W-:Y:S01]  /*6980*/  IMAD.MOV.U32 R13, RZ, RZ, RZ ;  /* 0x000000ffff0d7224 */ /* 0x000fe200078e00ff */
[----:B------:R-:W2:Y:S01]  /*6990*/  LDCU.64 UR4, c[0x4][0x8] ;  /* 0x01000100ff0477ac */ /* 0x000ea20008000a00 */
[----:B-1----:R-:W-:Y:S01]  /*69a0*/  MOV R5, UR9 ;  /* 0x0000000900057c02 */ /* 0x002fe20008000f00 */
[----:B------:R-:W-:Y:S01]  /*69b0*/  IMAD.U32 R4, RZ, RZ, UR8 ;  /* 0x00000008ff047e24 */ /* 0x000fe2000f8e00ff */
[----:B----4-:R-:W-:Y:S01]  /*69c0*/  MOV R7, UR7 ;  /* 0x0000000700077c02 */ /* 0x010fe20008000f00 */
[----:B------:R-:W-:Y:S01]  /*69d0*/  IMAD.U32 R6, RZ, RZ, UR6 ;  /* 0x00000006ff067e24 */ /* 0x000fe2000f8e00ff */
[----:B--2---:R-:W-:Y:S01]  /*69e0*/  MOV R11, UR5 ;  /* 0x00000005000b7c02 */ /* 0x004fe20008000f00 */
[----:B------:R-:W-:Y:S02]  /*69f0*/  IMAD.U32 R10, RZ, RZ, UR4 ;  /* 0x00000004ff0a7e24 */ /* 0x000fe4000f8e00ff */
[----:B------:R-:W-:Y:S07]  /*6a00*/  LEPC R20, `(.L_x_115) ;  /* 0x000000001014794e */ /* 0x000fee0000000000 */
[----:B---3-5:R-:W-:Y:S05]  /*6a10*/  CALL.ABS.NOINC R14 ;  /* 0x000000000e007343 */ /* 0x028fea0003c00000 */
.L_x_115:
[----:B------:R-:W1:Y:S01]  /*6a20*/  LDCU.64 UR8, c[0x4][0x80] ;  /* 0x01001000ff0877ac */ /* 0x000e620008000a00 */
[----:B------:R-:W2:Y:S01]  /*6a30*/  LDC.64 R2, c[0x4][R2] ;  /* 0x0100000002027b82 */ /* 0x000ea20000000a00 */
[----:B------:R-:W-:Y:S02]  /*6a40*/  HFMA2 R12, -RZ, RZ, 0, 5.9604644775390625e-08 ;  /* 0x00000001ff0c7431 */ /* 0x000fe400000001ff */
[----:B------:R-:W-:Y:S02]  /*6a50*/  IMAD.MOV.U32 R8, RZ, RZ, 0x70 ;  /* 0x00000070ff087424 */ /* 0x000fe400078e00ff */
[----:B------:R-:W-:Y:S01]  /*6a60*/  IMAD.MOV.U32 R13, RZ, RZ, RZ ;  /* 0x000000ffff0d7224 */ /* 0x000fe200078e00ff */
[----:B------:R-:W3:Y:S01]  /*6a70*/  LDCU.64 UR6, c[0x4][0x88] ;  /* 0x01001100ff0677ac */ /* 0x000ee20008000a00 */
[----:B------:R-:W4:Y:S01]  /*6a80*/  LDCU.64 UR4, c[0x4][0x8] ;  /* 0x01000100ff0477ac */ /* 0x000f220008000a00 */
[----:B-1----:R-:W-:Y:S02]  /*6a90*/  MOV R4, UR8 ;  /* 0x0000000800047c02 */ /* 0x002fe40008000f00 */
[----:B------:R-:W-:Y:S02]  /*6aa0*/  MOV R5, UR9 ;  /* 0x0000000900057c02 */ /* 0x000fe40008000f00 */
[----:B---3--:R-:W-:Y:S01]  /*6ab0*/  MOV R7, UR7 ;  /* 0x0000000700077c02 */ /* 0x008fe20008000f00 */
[----:B------:R-:W-:Y:S01]  /*6ac0*/  IMAD.U32 R6, RZ, RZ, UR6 ;  /* 0x00000006ff067e24 */ /* 0x000fe2000f8e00ff */
[----:B----4-:R-:W-:Y:S01]  /*6ad0*/  MOV R11, UR5 ;  /* 0x00000005000b7c02 */ /* 0x010fe20008000f00 */
[----:B------:R-:W-:Y:S02]  /*6ae0*/  IMAD.U32 R10, RZ, RZ, UR4 ;  /* 0x00000004ff0a7e24 */ /* 0x000fe4000f8e00ff */
[----:B------:R-:W-:Y:S07]  /*6af0*/  LEPC R20, `(.L_x_114) ;  /* 0x000000001014794e */ /* 0x000fee0000000000 */
[----:B--2---:R-:W-:Y:S05]  /*6b00*/  CALL.ABS.NOINC R2 ;  /* 0x0000000002007343 */ /* 0x004fea0003c00000 */
.L_x_114:
[----:B------:R-:W-:Y:S02]  /*6b10*/  ISETP.NE.U32.AND P0, PT, RZ, UR60, PT ;  /* 0x0000003cff007c0c */ /* 0x000fe4000bf05070 */
[C---:B------:R-:W-:Y:S02]  /*6b20*/  ISETP.NE.U32.AND P1, PT, R46.reuse, RZ, PT ;  /* 0x000000ff2e00720c */ /* 0x040fe40003f25070 */
[----:B------:R-:W-:Y:S02]  /*6b30*/  ISETP.NE.U32.AND P4, PT, R46, RZ, PT ;  /* 0x000000ff2e00720c */ /* 0x000fe40003f85070 */
[----:B------:R-:W-:Y:S02]  /*6b40*/  ISETP.NE.AND.EX P0, PT, RZ, UR61, PT, P0 ;  /* 0x0000003dff007c0c */ /* 0x000fe4000bf05300 */
[C---:B------:R-:W-:Y:S02]  /*6b50*/  ISETP.NE.AND.EX P1, PT, R47.reuse, RZ, PT, P1 ;  /* 0x000000ff2f00720c */ /* 0x040fe40003f25310 */
[----:B------:R-:W-:Y:S02]  /*6b60*/  ISETP.NE.AND.EX P4, PT, R47, RZ, P0, P4 ;  /* 0x000000ff2f00720c */ /* 0x000fe40000785340 */
[----:B------:R-:W-:Y:S02]  /*6b70*/  ISETP.NE.U32.AND P5, PT, R42, RZ, PT ;  /* 0x000000ff2a00720c */ /* 0x000fe40003fa5070 */
[----:B------:R-:W-:Y:S02]  /*6b80*/  ISETP.NE.U32.AND P3, PT, RZ, UR60, PT ;  /* 0x0000003cff007c0c */ /* 0x000fe4000bf65070 */
[----:B------:R-:W-:Y:S02]  /*6b90*/  PLOP3.LUT P2, PT, PT, PT, PT, 0x8, 0x80 ;  /* 0x000000000080781c */ /* 0x000fe40003f4e170 */
[----:B------:R-:W-:Y:S02]  /*6ba0*/  ISETP.NE.AND.EX P5, PT, R43, RZ, PT, P5 ;  /* 0x000000ff2b00720c */ /* 0x000fe40003fa5350 */
[----:B------:R-:W-:Y:S03]  /*6bb0*/  ISETP.NE.AND.EX P3, PT, RZ, UR61, PT, P3 ;  /* 0x0000003dff007c0c */ /* 0x000fe6000bf65330 */
[----:B------:R-:W-:Y:S01]  /*6bc0*/  @!P4 PLOP3.LUT P2, PT, P1, PT, PT, 0x80, 0x8 ;  /* 0x000000000008c81c */ /* 0x000fe20000f4f070 */
[----:B------:R-:W-:Y:S01]  /*6bd0*/  @!UPT UIADD3 URZ, UPT, UPT, URZ, URZ, URZ ;  /* 0x000000fffffff290 */ /* 0x000fe2000fffe0ff */
[----:B------:R-:W-:Y:S11]  /*6be0*/  @!P1 BRA `(.L_x_116) ;  /* 0x0000000000309947 */ /* 0x000ff60003800000 */
[----:B------:R-:W-:Y:S01]  /*6bf0*/  ISETP.NE.U32.AND P0, PT, R44, RZ, PT ;  /* 0x000000ff2c00720c */ /* 0x000fe20003f05070 */
[----:B------:R-:W1:Y:S01]  /*6c00*/  LDCU.64 UR4, c[0x0][0x358] ;  /* 0x00006b00ff0477ac */ /* 0x000e620008000a00 */
[----:B------:R-:W-:Y:S02]  /*6c10*/  IMAD.MOV.U32 R50, RZ, RZ, 0x1 ;  /* 0x00000001ff327424 */ /* 0x000fe400078e00ff */
[----:B------:R-:W-:Y:S11]  /*6c20*/  ISETP.NE.AND.EX P0, PT, R45, RZ, PT, P0 ;  /* 0x000000ff2d00720c */ /* 0x000ff60003f05300 */
[----:B------:R-:W-:Y:S02]  /*6c30*/  @!UPT UIADD3 URZ, UPT, UPT, URZ, URZ, URZ ;  /* 0x000000fffffff290 */ /* 0x000fe4000fffe0ff */
[----:B------:R-:W2:Y:S01]  /*6c40*/  @P0 LDC.64 R2, c[0x0][0x888] ;  /* 0x00022200ff020b82 */ /* 0x000ea20000000a00 */
[----:B------:R-:W-:Y:S04]  /*6c50*/  @P0 IMAD R0, R46, UR36, RZ ;  /* 0x000000242e000c24 */ /* 0x000fe8000f8e02ff */
[----:B--2---:R-:W-:Y:S04]  /*6c60*/  @P0 IMAD.WIDE R2, R0, 0x4, R2 ;  /* 0x0000000400020825 */ /* 0x004fe800078e0202 */
[----:B------:R-:W-:Y:S01]  /*6c70*/  HFMA2 R0, -RZ, RZ, 0, 5.9604644775390625e-08 ;  /* 0x00000001ff007431 */ /* 0x000fe200000001ff */
[----:B-1---5:R1:W5:Y:S04]  /*6c80*/  @P0 LDG.E R26, desc[UR4][R2.64] ;  /* 0x00000004021a0981 */ /* 0x022368000c1e1900 */
[----:B------:R-:W-:Y:S01]  /*6c90*/  @!P0 PRMT R50, R0, 0x7610, R50 ;  /* 0x0000761000328816 */ /* 0x000fe20000000032 */
[----:B-1----:R-:W2:Y:S06]  /*6ca0*/  @!P0 LDC R26, c[0x0][0x880] ;  /* 0x00022000ff1a8b82 */ /* 0x002eac0000000800 */
.L_x_116:
[----:B------:R-:W-:Y:S05]  /*6cb0*/  @!P5 BRA `(.L_x_117) ;  /* 0x000000000024d947 */ /* 0x000fea0003800000 */
[----:B------:R-:W-:Y:S01]  /*6cc0*/  ISETP.NE.U32.AND P0, PT, R40, RZ, PT ;  /* 0x000000ff2800720c */ /* 0x000fe20003f05070 */
[----:B------:R-:W1:Y:S03]  /*6cd0*/  LDCU.64 UR4, c[0x0][0x358] ;  /* 0x00006b00ff0477ac */ /* 0x000e660008000a00 */
[----:B------:R-:W-:Y:S11]  /*6ce0*/  ISETP.NE.AND.EX P0, PT, R41, RZ, PT, P0 ;  /* 0x000000ff2900720c */ /* 0x000ff60003f05300 */
[----:B------:R-:W-:Y:S02]  /*6cf0*/  @!UPT UIADD3 URZ, UPT, UPT, URZ, URZ, URZ ;  /* 0x000000fffffff290 */ /* 0x000fe4000fffe0ff */
[----:B------:R-:W3:Y:S01]  /*6d00*/  @P0 LDC.64 R2, c[0x0][0x8a8] ;  /* 0x00022a00ff020b82 */ /* 0x000ee20000000a00 */
[----:B------:R-:W-:Y:S04]  /*6d10*/  @P0 IMAD R0, R42, UR36, RZ ;  /* 0x000000242a000c24 */ /* 0x000fe8000f8e02ff */
[----:B---3--:R-:W-:Y:S05]  /*6d20*/  @P0 IMAD.WIDE R2, R0, 0x4, R2 ;  /* 0x0000000400020825 */ /* 0x008fea00078e0202 */
[----:B-1---5:R1:W5:Y:S02]  /*6d30*/  @P0 LDG.E R24, desc[UR4][R2.64] ;  /* 0x0000000402180981 */ /* 0x022364000c1e1900 */
[----:B-1----:R-:W3:Y:S02]  /*6d40*/  @!P0 LDC R24, c[0x0][0x8a0] ;  /* 0x00022800ff188b82 */ /* 0x002ee40000000800 */
.L_x_117:
[----:B--2--5:R-:W-:Y:S01]  /*6d50*/  FSETP.NEU.AND P0, PT, R26, RZ, PT ;  /* 0x000000ff1a00720b */ /* 0x024fe20003f0d000 */
[----:B------:R-:W-:Y:S01]  /*6d60*/  ULOP3.LUT UR4, UR54, 0x1, URZ, 0x3c, !UPT ;  /* 0x0000000136047892 */ /* 0x000fe2000f8e3cff */
[----:B------:R-:W-:Y:S01]  /*6d70*/  SEL R4, RZ, 0xffffffff, P3 ;  /* 0xffffffffff047807 */ /* 0x000fe20001800000 */
[----:B------:R-:W-:Y:S01]  /*6d80*/  IMAD.U32 R64, RZ, RZ, UR47 ;  /* 0x0000002fff407e24 */ /* 0x000fe2000f8e00ff */
[----:B------:R-:W-:Y:S01]  /*6d90*/  @!P4 LOP3.LUT P3, RZ, R50, 0xff, RZ, 0xc0, !PT ;  /* 0x000000ff32ffc812 */ /* 0x000fe2000786c0ff */
[----:B------:R-:W-:Y:S01]  /*6da0*/  IMAD.SHL.U32 R66, R48, 0x2, RZ ;  /* 0x0000000230427824 */ /* 0x000fe200078e00ff */
[----:B------:R-:W-:Y:S01]  /*6db0*/  @!P4 SEL R0, RZ, 0xffffffff, P0 ;  /* 0xffffffffff00c807 */ /* 0x000fe20000000000 */
[----:B------:R-:W-:Y:S01]  /*6dc0*/  IMAD.U32 R68, RZ, RZ, UR4 ;  /* 0x00000004ff447e24 */ /* 0x000fe2000f8e00ff */
[----:B------:R-:W-:Y:S01]  /*6dd0*/  LEA R54, R22, UR45, 0x3 ;  /* 0x0000002d16367c11 */ /* 0x000fe2000f8e18ff */
[----:B------:R-:W-:Y:S01]  /*6de0*/  IMAD.SHL.U32 R64, R64, 0x1000, RZ ;  /* 0x0000100040407824 */ /* 0x000fe200078e00ff */
[----:B------:R-:W-:Y:S01]  /*6df0*/  @P2 SEL R0, R4, R0, !P3 ;  /* 0x0000000004002207 */ /* 0x000fe20005800000 */
[----:B------:R-:W-:Y:S01]  /*6e00*/  BSSY B1, `(.L_x_118) ;  /* 0x0000034000017945 */ /* 0x000fe20003800000 */
[----:B------:R-:W-:Y:S01]  /*6e10*/  SEL R3, RZ, 0xffffffff, P0 ;  /* 0xffffffffff037807 */ /* 0x000fe20000000000 */
[----:B------:R-:W-:Y:S01]  /*6e20*/  IMAD.MOV.U32 R67, RZ, RZ, 0x1 ;  /* 0x00000001ff437424 */ /* 0x000fe200078e00ff */
[----:B------:R-:W-:Y:S01]  /*6e30*/  @!P4 LOP3.LUT R0, R0, 0x1, RZ, 0xc0, !PT ;  /* 0x000000010000c812 */ /* 0x000fe200078ec0ff */
[----:B------:R-:W-:Y:S01]  /*6e40*/  IMAD R25, R22, 0x20, R23 ;  /* 0x0000002016197824 */ /* 0x000fe200078e0217 */
[----:B------:R-:W-:Y:S01]  /*6e50*/  CS2R R38, SRZ ;  /* 0x0000000000267805 */ /* 0x000fe2000001ff00 */
[----:B------:R-:W-:Y:S01]  /*6e60*/  IMAD.U32 R65, RZ, RZ, UR47 ;  /* 0x0000002fff417e24 */ /* 0x000fe2000f8e00ff */
[----:B------:R-:W-:Y:S01]  /*6e70*/  ISETP.NE.U32.OR P6, PT, R0, 0x1, P4 ;  /* 0x000000010000780c */ /* 0x000fe200027c5470 */
[----:B------:R-:W-:Y:S01]  /*6e80*/  IMAD.U32 R0, RZ, RZ, UR47 ;  /* 0x0000002fff007e24 */ /* 0x000fe2000f8e00ff */
[----:B------:R-:W-:Y:S02]  /*6e90*/  LOP3.LUT P4, R55, R50, 0xff, RZ, 0xc0, !PT ;  /* 0x000000ff32377812 */ /* 0x000fe4000788c0ff */
[----:B------:R-:W-:Y:S02]  /*6ea0*/  CS2R R36, SRZ ;  /* 0x0000000000247805 */ /* 0x000fe4000001ff00 */
[----:B------:R-:W-:Y:S02]  /*6eb0*/  P2R R62, PR, RZ, 0x40 ;  /* 0x00000040ff3e7803 */ /* 0x000fe40000000000 */
[----:B------:R-:W-:Y:S02]  /*6ec0*/  CS2R R30, SRZ ;  /* 0x00000000001e7805 */ /* 0x000fe4000001ff00 */
[----:B------:R-:W-:Y:S02]  /*6ed0*/  LEA R0, R0, UR45, 0x3 ;  /* 0x0000002d00007c11 */ /* 0x000fe4000f8e18ff */
[----:B------:R-:W-:Y:S02]  /*6ee0*/  CS2R R28, SRZ ;  /* 0x00000000001c7805 */ /* 0x000fe4000001ff00 */
[----:B------:R-:W-:Y:S02]  /*6ef0*/  @P1 SEL R3, R4, R3, !P4 ;  /* 0x0000000304031207 */ /* 0x000fe40006000000 */
[----:B------:R-:W-:Y:S02]  /*6f00*/  IADD3 R27, PT, PT, R64, UR45, R66 ;  /* 0x0000002d401b7c10 */ /* 0x000fe4000fffe042 */
[----:B------:R-:W-:Y:S02]  /*6f10*/  LOP3.LUT R3, R3, 0x1, RZ, 0xc0, !PT ;  /* 0x0000000103037812 */ /* 0x000fe400078ec0ff */
[----:B------:R-:W-:Y:S02]  /*6f20*/  @P6 SHF.L.U32 R2, R68, 0x1f, RZ ;  /* 0x0000001f44026819 */ /* 0x000fe400000006ff */
[----:B------:R-:W-:Y:S02]  /*6f30*/  ISETP.NE.U32.AND P5, PT, R3, 0x1, PT ;  /* 0x000000010300780c */ /* 0x000fe40003fa5070 */
[----:B------:R1:W2:Y:S02]  /*6f40*/  @P6 SYNCS.PHASECHK.TRANS64.TRYWAIT P3, [R0+URZ+0x110], R2 ;  /* 0x00011002000065a7 */ /* 0x0002a400080611ff */
[----:B------:R-:W-:Y:S02]  /*6f50*/  P2R R69, PR, RZ, 0x20 ;  /* 0x00000020ff457803 */ /* 0x000fe40000000000 */
[----:B-1----:R-:W-:Y:S04]  /*6f60*/  SHF.L.U32 R2, R58, 0x1f, RZ ;  /* 0x0000001f3a027819 */ /* 0x002fe800000006ff */
[----:B------:R1:W4:Y:S01]  /*6f70*/  SYNCS.PHASECHK.TRANS64.TRYWAIT P2, [R54+URZ+0x170], R2 ;  /* 0x00017002360075a7 */ /* 0x00032200080411ff */
[----:B--2---:R-:W-:Y:S01]  /*6f80*/  @P6 SEL R67, RZ, 0x1, !P3 ;  /* 0x00000001ff436807 */ /* 0x004fe20005800000 */
[----:B-1----:R-:W-:Y:S06]  /*6f90*/  @!P6 BRA `(.L_x_119) ;  /* 0x000000000068e947 */ /* 0x002fec0003800000 */
[----:B------:R-:W-:Y:S01]  /*6fa0*/  LOP3.LUT P6, RZ, R49, 0x40, RZ, 0xc0, !PT ;  /* 0x0000004031ff7812 */ /* 0x000fe200078cc0ff */
[----:B------:R-:W-:Y:S01]  /*6fb0*/  VIADD R3, R27, 0x300 ;  /* 0x000003001b037836 */ /* 0x000fe20000000000 */
[----:B------:R-:W-:Y:S01]  /*6fc0*/  ISETP.NE.AND P1, PT, R67, RZ, PT ;  /* 0x000000ff4300720c */ /* 0x000fe20003f25270 */
[----:B------:R-:W-:Y:S01]  /*6fd0*/  BSSY B0, `(.L_x_120) ;  /* 0x000000d000007945 */ /* 0x000fe20003800000 */
[----:B------:R-:W-:Y:S01]  /*6fe0*/  PLOP3.LUT P0, PT, PT, PT, PT, 0x8, 0x80 ;  /* 0x000000000080781c */ /* 0x000fe20003f0e170 */
[----:B------:R-:W-:Y:S01]  /*6ff0*/  @P5 VIADD R4, R27, 0x310 ;  /* 0x000003101b045836 */ /* 0x000fe20000000000 */
[----:B------:R-:W-:Y:S02]  /*7000*/  @P5 PLOP3.LUT P0, PT, P6, PT, PT, 0x80, 0x8 ;  /* 0x000000000008581c */ /* 0x000fe4000370f070 */
[----:B------:R-:W-:Y:S02]  /*7010*/  CS2R R38, SRZ ;  /* 0x0000000000267805 */ /* 0x000fe4000001ff00 */
[----:B------:R-:W-:Y:S02]  /*7020*/  CS2R R36, SRZ ;  /* 0x0000000000247805 */ /* 0x000fe4000001ff00 */
[----:B------:R-:W-:Y:S02]  /*7030*/  CS2R R30, SRZ ;  /* 0x00000000001e7805 */ /* 0x000fe4000001ff00 */
[----:B------:R-:W-:Y:S05]  /*7040*/  CS2R R28, SRZ ;  /* 0x00000000001c7805 */ /* 0x000fea000001ff00 */
[----:B------:R-:W-:Y:S01]  /*7050*/  @P0 VIADD R4, R3, 0xfffffff0 ;  /* 0xfffffff003040836 */ /* 0x000fe20000000000 */
[----:B------:R-:W-:Y:S06]  /*7060*/  @P1 BRA `(.L_x_121) ;  /* 0x00000000000c1947 */ /* 0x000fec0003800000 */
[----:B------:R-:W-:Y:S04]  /*7070*/  SHF.L.U32 R3, R68, 0x1f, RZ ;  /* 0x0000001f44037819 */ /* 0x000fe800000006ff */
[----:B------:R-:W1:Y:S02]  /*7080*/  SYNCS.PHASECHK.TRANS64.TRYWAIT P0, [R0+URZ+0x110], R3 ;  /* 0x00011003000075a7 */ /* 0x000e6400080011ff */
[----:B-1----:R-:W-:Y:S05]  /*7090*/  @!P0 BRA `(.L_x_122) ;  /* 0x0000002400408947 */ /* 0x002fea0003800000 */
.L_x_121:
[----:B------:R-:W-:Y:S05]  /*70a0*/  BSYNC B0 ;  /* 0x0000000000007941 */ /* 0x000fea0003800000 */
.L_x_120:
[----:B------:R-:W-:Y:S01]  /*70b0*/  UIADD3 UR4, UPT, UPT, UR47, 0x1, URZ ;  /* 0x000000012f047890 */ /* 0x000fe2000fffe0ff */
[----:B------:R-:W-:Y:S03]  /*70c0*/  ISETP.NE.AND P0, PT, R69, RZ, PT ;  /* 0x000000ff4500720c */ /* 0x000fe60003f05270 */
[----:B------:R-:W-:Y:S04]  /*70d0*/  UISETP.NE.AND UP0, UPT, UR4, 0x3, UPT ;  /* 0x000000030400788c */ /* 0x000fe8000bf05270 */
[----:B------:R-:W-:Y:S02]  /*70e0*/  USEL UR5, URZ, 0x1, UP0 ;  /* 0x00000001ff057887 */ /* 0x000fe40008000000 */
[----:B------:R-:W-:Y:S04]  /*70f0*/  USEL UR4, UR4, URZ, UP0 ;  /* 0x000000ff04047287 */ /* 0x000fe80008000000 */
[----:B------:R2:W1:Y:S01]  /*7100*/  @P0 LDS.128 R36, [R4] ;  /* 0x0000000004240984 */ /* 0x0004620000000c00 */
[----:B------:R-:W-:Y:S01]  /*7110*/  LOP3.LUT R68, R68, UR5, RZ, 0x3c, !PT ;  /* 0x0000000544447c12 */ /* 0x000fe2000f8e3cff */
[----:B------:R-:W-:Y:S02]  /*7120*/  IMAD.U32 R65, RZ, RZ, UR4 ;  /* 0x00000004ff417e24 */ /* 0x000fe4000f8e00ff */
[----:B------:R2:W1:Y:S04]  /*7130*/  @P0 LDS.128 R28, [R27+0x300] ;  /* 0x000300001b1c0984 */ /* 0x0004680000000c00 */
.L_x_119:
[----:B------:R-:W-:Y:S05]  /*7140*/  BSYNC B1 ;  /* 0x0000000000017941 */ /* 0x000fea0003800000 */
.L_x_118:
[----:B-1----:R-:W-:Y:S04]  /*7150*/  SHF.R.U32.HI R0, RZ, 0x15, R25 ;  /* 0x00000015ff007819 */ /* 0x002fe80000011619 */
[----:B------:R-:W-:Y:S01]  /*7160*/  LOP3.LUT P0, RZ, R0, 0x3, R51, 0x48, !PT ;  /* 0x0000000300ff7812 */ /* 0x000fe20007804833 */
[----:B------:R-:W-:Y:S01]  /*7170*/  @!UPT UIADD3 URZ, UPT, UPT, URZ, URZ, URZ ;  /* 0x000000fffffff290 */ /* 0x000fe2000fffe0ff */
[----:B----4-:R-:W-:Y:S11]  /*7180*/  @P2 BRA `(.L_x_123) ;  /* 0x0000000000082947 */ /* 0x010ff60003800000 */
[----:B------:R-:W1:Y:S02]  /*7190*/  SYNCS.PHASECHK.TRANS64.TRYWAIT P1, [R54+URZ+0x170], R2 ;  /* 0x00017002360075a7 */ /* 0x000e6400080211ff */
[----:B-1----:R-:W-:Y:S05]  /*71a0*/  @!P1 BRA `(.L_x_124) ;  /* 0x0000002400109947 */ /* 0x002fea0003800000 */
.L_x_123:
[----:B------:R-:W-:Y:S05]  /*71b0*/  @!P0 BRA `(.L_x_125) ;  /* 0x0000000000408947 */ /* 0x000fea0003800000 */
[----:B------:R-:W4:Y:S01]  /*71c0*/  LDCU.64 UR8, c[0x4][0x70] ;  /* 0x01000e00ff0877ac */ /* 0x000f220008000a00 */
[----:B------:R-:W-:Y:S01]  /*71d0*/  MOV R3, 0x0 ;  /* 0x0000000000037802 */ /* 0x000fe20000000f00 */
[----:B------:R-:W-:Y:S02]  /*71e0*/  HFMA2 R12, -RZ, RZ, 0, 5.9604644775390625e-08 ;  /* 0x00000001ff0c7431 */ /* 0x000fe400000001ff */
[----:B------:R-:W-:Y:S02]  /*71f0*/  IMAD.MOV.U32 R8, RZ, RZ, 0x192 ;  /* 0x00000192ff087424 */ /* 0x000fe400078e00ff */
[----:B------:R-:W-:Y:S01]  /*7200*/  IMAD.MOV.U32 R13, RZ, RZ, RZ ;  /* 0x000000ffff0d7224 */ /* 0x000fe200078e00ff */
[----:B------:R-:W5:Y:S01]  /*7210*/  LDCU.64 UR6, c[0x4][0x78] ;  /* 0x01000f00ff0677ac */ /* 0x000f620008000a00 */
[----:B-1----:R-:W1:Y:S01]  /*7220*/  LDC.64 R2, c[0x4][R3] ;  /* 0x0100000003027b82 */ /* 0x002e620000000a00 */
[----:B------:R-:W3:Y:S01]  /*7230*/  LDCU.64 UR4, c[0x4][0x10] ;  /* 0x01000200ff0477ac */ /* 0x000ee20008000a00 */
[----:B----4-:R-:W-:Y:S01]  /*7240*/  MOV R5, UR9 ;  /* 0x0000000900057c02 */ /* 0x010fe20008000f00 */
[----:B--2---:R-:W-:Y:S01]  /*7250*/  IMAD.U32 R4, RZ, RZ, UR8 ;  /* 0x00000008ff047e24 */ /* 0x004fe2000f8e00ff */
[----:B-----5:R-:W-:Y:S01]  /*7260*/  MOV R7, UR7 ;  /* 0x0000000700077c02 */ /* 0x020fe20008000f00 */
[----:B------:R-:W-:Y:S01]  /*7270*/  IMAD.U32 R6, RZ, RZ, UR6 ;  /* 0x00000006ff067e24 */ /* 0x000fe2000f8e00ff */
[----:B---3--:R-:W-:Y:S01]  /*7280*/  MOV R11, UR5 ;  /* 0x00000005000b7c02 */ /* 0x008fe20008000f00 */
[----:B------:R-:W-:Y:S02]  /*7290*/  IMAD.U32 R10, RZ, RZ, UR4 ;  /* 0x00000004ff0a7e24 */ /* 0x000fe4000f8e00ff */
[----:B------:R-:W-:Y:S07]  /*72a0*/  LEPC R20, `(.L_x_125) ;  /* 0x000000001014794e */ /* 0x000fee0000000000 */
[----:B-1----:R-:W-:Y:S05]  /*72b0*/  CALL.ABS.NOINC R2 ;  /* 0x0000000002007343 */ /* 0x002fea0003c00000 */
.L_x_125:
[----:B------:R-:W-:Y:S01]  /*72c0*/  SHF.L.U32 R3, R28, 0x10, RZ ;  /* 0x000000101c037819 */ /* 0x000fe200000006ff */
[----:B------:R-:W-:Y:S05]  /*72d0*/  WARPSYNC.ALL ;  /* 0x0000000000007948 */ /* 0x000fea0003800000 */
[----:B------:R-:W-:Y:S01]  /*72e0*/  R2UR UR4, R25 ;  /* 0x00000000190472ca */ /* 0x000fe200000e0000 */
[----:B------:R-:W-:Y:S01]  /*72f0*/  BSSY.RECONVERGENT B0, `(.L_x_126) ;  /* 0x0000056000007945 */ /* 0x000fe20003800200 */
[C---:B------:R-:W-:Y:S02]  /*7300*/  SHF.L.U32 R20, R29.reuse, 0x10, RZ ;  /* 0x000000101d147819 */ /* 0x040fe400000006ff */
[----:B------:R-:W-:Y:S02]  /*7310*/  LOP3.LUT R21, R29, 0xffff0000, RZ, 0xc0, !PT ;  /* 0xffff00001d157812 */ /* 0x000fe400078ec0ff */
[----:B------:R-:W-:Y:S02]  /*7320*/  MOV R63, 0x10 ;  /* 0x00000010003f7802 */ /* 0x000fe40000000f00 */
[----:B------:R-:W-:Y:S02]  /*7330*/  LOP3.LUT P6, RZ, R49, 0x40, RZ, 0xc0, !PT ;  /* 0x0000004031ff7812 */ /* 0x000fe400078cc0ff */
[----:B------:R-:W-:Y:S02]  /*7340*/  ISETP.NE.AND P0, PT, R59, RZ, PT ;  /* 0x000000ff3b00720c */ /* 0x000fe40003f05270 */
[----:B------:R-:W-:Y:S01]  /*7350*/  SEL R63, R63, 0xfffffff0, !P6 ;  /* 0xfffffff03f3f7807 */ /* 0x000fe20007000000 */
[----:B--2---:R-:W3:Y:S02]  /*7360*/  LDTM.x16 R4, tmem[UR4] ;  /* 0x00000004000479ee */ /* 0x004ee40008240000 */
[----:B---3--:R-:W-:Y:S01]  /*7370*/  FMUL R0, R24, R4 ;  /* 0x0000000418007220 */ /* 0x008fe20000400000 */
[----:B------:R-:W-:Y:S01]  /*7380*/  LOP3.LUT R4, R28, 0xffff0000, RZ, 0xc0, !PT ;  /* 0xffff00001c047812 */ /* 0x000fe200078ec0ff */
[C---:B-1----:R-:W-:Y:S01]  /*7390*/  FMUL R2, R24.reuse, R5 ;  /* 0x0000000518027220 */ /* 0x042fe20000400000 */
[----:B------:R-:W-:Y:S01]  /*73a0*/  FMUL R7, R24, R7 ;  /* 0x0000000718077220 */ /* 0x000fe20000400000 */
[----:B------:R-:W-:Y:S01]  /*73b0*/  FFMA R0, R26, R3, R0 ;  /* 0x000000031a007223 */ /* 0x000fe20000000000 */
[----:B------:R-:W-:Y:S01]  /*73c0*/  FMUL R3, R24, R6 ;  /* 0x0000000618037220 */ /* 0x000fe20000400000 */
[----:B------:R-:W-:Y:S01]  /*73d0*/  FFMA R2, R26, R4, R2 ;  /* 0x000000041a027223 */ /* 0x000fe20000000002 */
[C---:B------:R-:W-:Y:S01]  /*73e0*/  FMUL R4, R24.reuse, R8 ;  /* 0x0000000818047220 */ /* 0x040fe20000400000 */
[C---:B------:R-:W-:Y:S01]  /*73f0*/  FMUL R8, R24.reuse, R12 ;  /* 0x0000000c18087220 */ /* 0x040fe20000400000 */
[----:B------:R-:W-:Y:S01]  /*7400*/  FMUL R12, R24, R16 ;  /* 0x00000010180c7220 */ /* 0x000fe20000400000 */
[----:B------:R-:W-:Y:S01]  /*7410*/  SHF.L.U32 R16, R30, 0x10, RZ ;  /* 0x000000101e107819 */ /* 0x000fe200000006ff */
[----:B------:R-:W-:Y:S01]  /*7420*/  FFMA R3, R26, R20, R3 ;  /* 0x000000141a037223 */ /* 0x000fe20000000003 */
[----:B------:R-:W-:Y:S01]  /*7430*/  F2FP.BF16.F32.PACK_AB R32, R2, R0 ;  /* 0x000000000220723e */ /* 0x000fe200000010ff */
[----:B------:R-:W-:Y:S01]  /*7440*/  FFMA R7, R26, R21, R7 ;  /* 0x000000151a077223 */ /* 0x000fe20000000007 */
[----:B------:R-:W-:Y:S01]  /*7450*/  LOP3.LUT R0, R30, 0xffff0000, RZ, 0xc0, !PT ;  /* 0xffff00001e007812 */ /* 0x000fe200078ec0ff */
[----:B------:R-:W-:Y:S01]  /*7460*/  FMUL R5, R24, R9 ;  /* 0x0000000918057220 */ /* 0x000fe20000400000 */
[C---:B------:R-:W-:Y:S01]  /*7470*/  SHF.L.U32 R2, R31.reuse, 0x10, RZ ;  /* 0x000000101f027819 */ /* 0x040fe200000006ff */
[----:B------:R-:W-:Y:S01]  /*7480*/  FFMA R4, R26, R16, R4 ;  /* 0x000000101a047223 */ /* 0x000fe20000000004 */
[----:B------:R-:W-:Y:S01]  /*7490*/  LOP3.LUT R16, R31, 0xffff0000, RZ, 0xc0, !PT ;  /* 0xffff00001f107812 */ /* 0x000fe200078ec0ff */
[----:B------:R-:W-:Y:S01]  /*74a0*/  FMUL R6, R24, R10 ;  /* 0x0000000a18067220 */ /* 0x000fe20000400000 */
[----:B------:R-:W-:Y:S01]  /*74b0*/  F2FP.BF16.F32.PACK_AB R33, R7, R3 ;  /* 0x000000030721723e */ /* 0x000fe200000010ff */
[----:B------:R-:W-:Y:S01]  /*74c0*/  FFMA R5, R26, R0, R5 ;  /* 0x000000001a057223 */ /* 0x000fe20000000005 */
[----:B------:R-:W-:Y:S01]  /*74d0*/  SHF.L.U32 R0, R36, 0x10, RZ ;  /* 0x0000001024007819 */ /* 0x000fe200000006ff */
[----:B------:R-:W-:Y:S01]  /*74e0*/  FMUL R11, R24, R11 ;  /* 0x0000000b180b7220 */ /* 0x000fe20000400000 */
[----:B------:R-:W-:Y:S01]  /*74f0*/  FFMA R6, R26, R2, R6 ;  /* 0x000000021a067223 */ /* 0x000fe20000000006 */
[----:B------:R-:W-:Y:S01]  /*7500*/  LOP3.LUT R2, R36, 0xffff0000, RZ, 0xc0, !PT ;  /* 0xffff000024027812 */ /* 0x000fe200078ec0ff */
[----:B------:R-:W-:Y:S01]  /*7510*/  FMUL R9, R24, R13 ;  /* 0x0000000d18097220 */ /* 0x000fe20000400000 */
[C---:B------:R-:W-:Y:S01]  /*7520*/  FFMA R11, R26.reuse, R16, R11 ;  /* 0x000000101a0b7223 */ /* 0x040fe2000000000b */
[C---:B------:R-:W-:Y:S01]  /*7530*/  SHF.L.U32 R3, R37.reuse, 0x10, RZ ;  /* 0x0000001025037819 */ /* 0x040fe200000006ff */
[----:B------:R-:W-:Y:S01]  /*7540*/  FFMA R8, R26, R0, R8 ;  /* 0x000000001a087223 */ /* 0x000fe20000000008 */
[C---:B------:R-:W-:Y:S01]  /*7550*/  FMUL R10, R24.reuse, R14 ;  /* 0x0000000e180a7220 */ /* 0x040fe20000400000 */
[----:B------:R-:W-:Y:S01]  /*7560*/  LOP3.LUT R0, R37, 0xffff0000, RZ, 0xc0, !PT ;  /* 0xffff000025007812 */ /* 0x000fe200078ec0ff */
[----:B------:R-:W-:Y:S01]  /*7570*/  FMUL R15, R24, R15 ;  /* 0x0000000f180f7220 */ /* 0x000fe20000400000 */
[C---:B------:R-:W-:Y:S01]  /*7580*/  FFMA R9, R26.reuse, R2, R9 ;  /* 0x000000021a097223 */ /* 0x040fe20000000009 */
[----:B------:R-:W-:Y:S01]  /*7590*/  FFMA R10, R26, R3, R10 ;  /* 0x000000031a0a7223 */ /* 0x000fe2000000000a */
[----:B------:R-:W-:Y:S01]  /*75a0*/  SHF.L.U32 R2, R38, 0x10, RZ ;  /* 0x0000001026027819 */ /* 0x000fe200000006ff */
[----:B------:R-:W-:Y:S01]  /*75b0*/  FFMA R15, R26, R0, R15 ;  /* 0x000000001a0f7223 */ /* 0x000fe2000000000f */
[----:B------:R-:W-:Y:S01]  /*75c0*/  F2FP.BF16.F32.PACK_AB R34, R5, R4 ;  /* 0x000000040522723e */ /* 0x000fe200000010ff */
[----:B------:R-:W-:Y:S01]  /*75d0*/  FMUL R13, R24, R17 ;  /* 0x00000011180d7220 */ /* 0x000fe20000400000 */
[----:B------:R-:W-:Y:S01]  /*75e0*/  LOP3.LUT R3, R38, 0xffff0000, RZ, 0xc0, !PT ;  /* 0xffff000026037812 */ /* 0x000fe200078ec0ff */
[C---:B------:R-:W-:Y:S01]  /*75f0*/  FMUL R14, R24.reuse, R18 ;  /* 0x00000012180e7220 */ /* 0x040fe20000400000 */
[C---:B------:R-:W-:Y:S01]  /*7600*/  SHF.L.U32 R4, R39.reuse, 0x10, RZ ;  /* 0x0000001027047819 */ /* 0x040fe200000006ff */
[----:B------:R-:W-:Y:S01]  /*7610*/  FMUL R19, R24, R19 ;  /* 0x0000001318137220 */ /* 0x000fe20000400000 */
[----:B------:R-:W-:Y:S01]  /*7620*/  LOP3.LUT R0, R39, 0xffff0000, RZ, 0xc0, !PT ;  /* 0xffff000027007812 */ /* 0x000fe200078ec0ff */
[C---:B------:R-:W-:Y:S01]  /*7630*/  FFMA R12, R26.reuse, R2, R12 ;  /* 0x000000021a0c7223 */ /* 0x040fe2000000000c */
[----:B------:R-:W-:Y:S01]  /*7640*/  F2FP.BF16.F32.PACK_AB R35, R11, R6 ;  /* 0x000000060b23723e */ /* 0x000fe200000010ff */
[C---:B------:R-:W-:Y:S01]  /*7650*/  FFMA R13, R26.reuse, R3, R13 ;  /* 0x000000031a0d7223 */ /* 0x040fe2000000000d */
[C---:B------:R-:W-:Y:S01]  /*7660*/  FFMA R14, R26.reuse, R4, R14 ;  /* 0x000000041a0e7223 */ /* 0x040fe2000000000e */
[----:B------:R-:W-:Y:S01]  /*7670*/  FFMA R19, R26, R0, R19 ;  /* 0x000000001a137223 */ /* 0x000fe20000000013 */
[----:B------:R-:W-:Y:S01]  /*7680*/  F2FP.BF16.F32.PACK_AB R8, R9, R8 ;  /* 0x000000080908723e */ /* 0x000fe200000010ff */
[----:B------:R1:W-:Y:S01]  /*7690*/  STS.128 [R27+0x300], R32 ;  /* 0x000300201b007388 */ /* 0x0003e20000000c00 */
[----:B------:R-:W-:Y:S02]  /*76a0*/  F2FP.BF16.F32.PACK_AB R9, R15, R10 ;  /* 0x0000000a0f09723e */ /* 0x000fe400000010ff */
[----:B------:R-:W-:Y:S02]  /*76b0*/  F2FP.BF16.F32.PACK_AB R10, R13, R12 ;  /* 0x0000000c0d0a723e */ /* 0x000fe400000010ff */
[----:B------:R-:W-:Y:S02]  /*76c0*/  F2FP.BF16.F32.PACK_AB R11, R19, R14 ;  /* 0x0000000e130b723e */ /* 0x000fe400000010ff */
[----:B------:R-:W-:Y:S05]  /*76d0*/  IADD3 R0, PT, PT, R27, R63, RZ ;  /* 0x0000003f1b007210 */ /* 0x000fea0007ffe0ff */
[----:B------:R1:W-:Y:S01]  /*76e0*/  STS.128 [R0+0x300], R8 ;  /* 0x0003000800007388 */ /* 0x0003e20000000c00 */
[----:B------:R-:W-:Y:S01]  /*76f0*/  @!PT LDS RZ, [RZ] ;  /* 0x00000000fffff984 */ /* 0x000fe20000000800 */
[----:B------:R-:W-:Y:S01]  /*7700*/  @!PT LDS RZ, [RZ] ;  /* 0x00000000fffff984 */ /* 0x000fe20000000800 */
[----:B------:R-:W-:Y:S01]  /*7710*/  @!PT LDS RZ, [RZ] ;  /* 0x00000000fffff984 */ /* 0x000fe20000000800 */
[----:B------:R-:W-:Y:S01]  /*7720*/  @!PT LDS RZ, [RZ] ;  /* 0x00000000fffff984 */ /* 0x000fe20000000800 */
[----:B------:R2:W-:Y:S07]  /*7730*/  MEMBAR.ALL.CTA ;  /* 0x0000000000007992 */ /* 0x0005ee0000008000 */
[----:B--2---:R-:W2:Y:S02]  /*7740*/  FENCE.VIEW.ASYNC.S ;  /* 0x00000000000073c6 */ /* 0x004ea40000000000 */
[----:B--2---:R-:W-:Y:S06]  /*7750*/  BAR.SYNC.DEFER_BLOCKING 0x1, 0x80 ;  /* 0x0042000000007b1d */ /* 0x004fec0000010000 */
[----:B------:R-:W-:Y:S05]  /*7760*/  @P0 BRA `(.L_x_127) ;  /* 0x0000000000380947 */ /* 0x000fea0003800000 */
[----:B------:R-:W2:Y:S01]  /*7770*/  LDCU.64 UR6, c[0x0][0x348] ;  /* 0x00006900ff0677ac */ /* 0x000ea20008000a00 */
[----:B------:R-:W-:Y:S01]  /*7780*/  R2UR UR5, R64 ;  /* 0x00000000400572ca */ /* 0x000fe200000e0000 */
[----:B------:R-:W-:Y:S01]  /*7790*/  UMOV UR51, UR36 ;  /* 0x0000002400337c82 */ /* 0x000fe20008000000 */
[----:B------:R-:W-:Y:S01]  /*77a0*/  UIADD3 UR9, UPT, UPT, UR49, 0x20, URZ ;  /* 0x0000002031097890 */ /* 0x000fe2000fffe0ff */
[----:B------:R-:W-:Y:S01]  /*77b0*/  UMOV UR10, UR50 ;  /* 0x00000032000a7c82 */ /* 0x000fe20008000000 */
[----:B------:R-:W-:Y:S09]  /*77c0*/  UMOV UR11, UR36 ;  /* 0x00000024000b7c82 */ /* 0x000ff20008000000 */
[----:B------:R-:W-:Y:S02]  /*77d0*/  UIADD3 UR5, UPT, UPT, UR45, UR5, URZ ;  /* 0x000000052d057290 */ /* 0x000fe4000fffe0ff */
[----:B--2---:R-:W-:Y:S02]  /*77e0*/  UIADD3 UR4, UP0, UPT, UR6, 0x680, URZ ;  /* 0x0000068006047890 */ /* 0x004fe4000ff1e0ff */
[----:B------:R-:W-:Y:S02]  /*77f0*/  UIADD3 UR48, UPT, UPT, UR5, 0x300, URZ ;  /* 0x0000030005307890 */ /* 0x000fe4000fffe0ff */
[----:B------:R-:W-:Y:S02]  /*7800*/  UIADD3 UR8, UPT, UPT, UR5, 0xb00, URZ ;  /* 0x00000b0005087890 */ /* 0x000fe4000fffe0ff */
[----:B------:R-:W-:Y:S09]  /*7810*/  UIADD3.X UR5, UPT, UPT, URZ, UR7, URZ, UP0, !UPT ;  /* 0x00000007ff057290 */ /* 0x000ff200087fe4ff */
[----:B------:R2:W-:Y:S01]  /*7820*/  UTMASTG.3D [UR48], [UR4] ;  /* 0x00000030040073b5 */ /* 0x0005e20008010000 */
[----:B------:R2:W-:Y:S02]  /*7830*/  UTMASTG.3D [UR8], [UR4] ;  /* 0x00000008040073b5 */ /* 0x0005e40008010000 */
[----:B--2---:R0:W-:Y:S02]  /*7840*/  UTMACMDFLUSH ;  /* 0x00000000000079b7 */ /* 0x0041e40000000000 */
.L_x_127:
[----:B------:R-:W-:Y:S05]  /*7850*/  BSYNC.RECONVERGENT B0 ;  /* 0x0000000000007941 */ /* 0x000fea0003800200 */
.L_x_126:
[----:B------:R-:W-:Y:S01]  /*7860*/  UIADD3 UR46, UPT, UPT, UR47, 0x1, URZ ;  /* 0x000000012f2e7890 */ /* 0x000fe2000fffe0ff */
[----:B------:R-:W-:Y:S03]  /*7870*/  BSSY.RECONVERGENT B0, `(.L_x_128) ;  /* 0x0000005000007945 */ /* 0x000fe60003800200 */
[----:B------:R-:W-:Y:S04]  /*7880*/  UISETP.NE.AND UP0, UPT, UR46, 0x3, UPT ;  /* 0x000000032e00788c */ /* 0x000fe8000bf05270 */
[----:B------:R-:W-:Y:S01]  /*7890*/  USEL UR44, UR46, URZ, UP0 ;  /* 0x000000ff2e2c7287 */ /* 0x000fe20008000000 */
[----:B------:R-:W-:Y:S11]  /*78a0*/  @P0 BRA `(.L_x_129) ;  /* 0x0000000000040947 */ /* 0x000ff60003800000 */
[----:B------:R-:W-:Y:S04]  /*78b0*/  DEPBAR.LE SB0, 0x1 ;  /* 0x000080400000791a */ /* 0x000fe80000000000 */
.L_x_129:
[----:B------:R-:W-:Y:S05]  /*78c0*/  BSYNC.RECONVERGENT B0 ;  /* 0x0000000000007941 */ /* 0x000fea0003800200 */
.L_x_128:
[----:B------:R-:W-:Y:S01]  /*78d0*/  BAR.SYNC.DEFER_BLOCKING 0x1, 0x80 ;  /* 0x0042000000007b1d */ /* 0x000fe20000010000 */
[----:B------:R-:W-:Y:S01]  /*78e0*/  ISETP.NE.AND P1, PT, R62, RZ, PT ;  /* 0x000000ff3e00720c */ /* 0x000fe20003f25270 */
[----:B------:R-:W-:Y:S01]  /*78f0*/  UISETP.NE.AND UP0, UPT, UR53, URZ, UPT ;  /* 0x000000ff3500728c */ /* 0x000fe2000bf05270 */
[----:B------:R-:W-:Y:S11]  /*7900*/  LEA R3, R65, UR45, 0x3 ;  /* 0x0000002d41037c11 */ /* 0x000ff6000f8e18ff */
[----:B------:R-:W-:Y:S01]  /*7910*/  @P1 SHF.L.U32 R4, R68, 0x1f, RZ ;  /* 0x0000001f44041819 */ /* 0x000fe200000006ff */
[----:B------:R-:W-:Y:S06]  /*7920*/  BRA.U !UP0, `(.L_x_130) ;  /* 0x0000000108247547 */ /* 0x000fec000b800000 */
[----:B-1----:R-:W1:Y:S01]  /*7930*/  S2R R0, SR_CgaCtaId ;  /* 0x0000000000007919 */ /* 0x002e620000008800 */
[----:B------:R-:W-:Y:S01]  /*7940*/  IMAD.U32 R2, RZ, RZ, UR52 ;  /* 0x00000034ff027e24 */ /* 0x000fe2000f8e00ff */
[----:B------:R-:W-:Y:S04]  /*7950*/  UIADD3 UR4, UPT, UPT, UR52, 0x1, URZ ;  /* 0x0000000134047890 */ /* 0x000fe8000fffe0ff */
[----:B------:R-:W-:Y:S01]  /*7960*/  @P1 LEA R2, R2, UR45, 0x3 ;  /* 0x0000002d02021c11 */ /* 0x000fe2000f8e18ff */
[----:B------:R-:W-:Y:S04]  /*7970*/  UISETP.NE.AND UP0, UPT, UR4, 0x3, UPT ;  /* 0x000000030400788c */ /* 0x000fe8000bf05270 */
[----:B------:R-:W-:Y:S01]  /*7980*/  @P1 VIADD R2, R2, 0x128 ;  /* 0x0000012802021836 */ /* 0x000fe20000000000 */
[----:B------:R-:W-:Y:S04]  /*7990*/  USEL UR52, UR4, URZ, UP0 ;  /* 0x000000ff04347287 */ /* 0x000fe80008000000 */
[----:B-1----:R-:W-:Y:S04]  /*79a0*/  @P1 PRMT R0, R0, 0x654, R2 ;  /* 0x0000065400001816 */ /* 0x002fe80000000002 */
[----:B------:R2:W-:Y:S04]  /*79b0*/  @P1 SYNCS.ARRIVE.TRANS64.RED.A1T0 RZ, [R0+URZ], RZ ;  /* 0x000000ff00ff19a7 */ /* 0x0005e800081004ff */
.L_x_130:
[----:B------:R-:W3:Y:S01]  /*79c0*/  @P1 SYNCS.PHASECHK.TRANS64.TRYWAIT P0, [R3+URZ+0x110], R4 ;  /* 0x00011004030015a7 */ /* 0x000ee200080011ff */
[----:B------:R-:W-:Y:S01]  /*79d0*/  BSSY B1, `(.L_x_131) ;  /* 0x0000012000017945 */ /* 0x000fe20003800000 */
[----:B---3--:R-:W-:Y:S03]  /*79e0*/  @P1 SEL R67, RZ, 0x1, !P0 ;  /* 0x00000001ff431807 */ /* 0x008fe60004000000 */
[----:B------:R-:W-:Y:S05]  /*79f0*/  @!P1 BRA `(.L_x_132) ;  /* 0x00000000003c9947 */ /* 0x000fea0003800000 */
[----:B------:R-:W-:Y:S01]  /*7a00*/  ISETP.NE.AND P1, PT, R69, RZ, PT ;  /* 0x000000ff4500720c */ /* 0x000fe20003f25270 */
[----:B------:R-:W-:Y:S01]  /*7a10*/  BSSY B0, `(.L_x_133) ;  /* 0x0000009000007945 */ /* 0x000fe20003800000 */
[----:B------:R-:W-:Y:S11]  /*7a20*/  ISETP.NE.AND P0, PT, R67, RZ, PT ;  /* 0x000000ff4300720c */ /* 0x000ff60003f05270 */
[----:B------:R-:W-:Y:S05]  /*7a30*/  @P1 IMAD R65, R65, 0x1000, R66 ;  /* 0x0000100041411824 */ /* 0x000fea00078e0242 */
[----:B-12---:R-:W-:Y:S05]  /*7a40*/  @P1 IADD3 R0, PT, PT, R65, UR45, RZ ;  /* 0x0000002d41001c10 */ /* 0x006fea000fffe0ff */
[----:B------:R-:W-:Y:S01]  /*7a50*/  @P1 IMAD.IADD R0, R63, 0x1, R0 ;  /* 0x000000013f001824 */ /* 0x000fe200078e0200 */
[----:B------:R-:W-:Y:S06]  /*7a60*/  @P0 BRA `(.L_x_134) ;  /* 0x00000000000c0947 */ /* 0x000fec0003800000 */
[----:B------:R-:W-:Y:S04]  /*7a70*/  SHF.L.U32 R68, R68, 0x1f, RZ ;  /* 0x0000001f44447819 */ /* 0x000fe800000006ff */
[----:B------:R-:W1:Y:S02]  /*7a80*/  SYNCS.PHASECHK.TRANS64.TRYWAIT P0, [R3+URZ+0x110], R68 ;  /* 0x00011044030075a7 */ /* 0x000e6400080011ff */
[----:B-1----:R-:W-:Y:S05]  /*7a90*/  @!P0 BRA `(.L_x_135) ;  /* 0x0000001800e88947 */ /* 0x002fea0003800000 */
.L_x_134:
[----:B------:R-:W-:Y:S05]  /*7aa0*/  BSYNC B0 ;  /* 0x0000000000007941 */ /* 0x000fea0003800000 */
.L_x_133:
[----:B------:R-:W-:Y:S11]  /*7ab0*/  ISETP.NE.AND P0, PT, R69, RZ, PT ;  /* 0x000000ff4500720c */ /* 0x000ff60003f05270 */
[----:B------:R-:W-:Y:S02]  /*7ac0*/  @!UPT UIADD3 URZ, UPT, UPT, URZ, URZ, URZ ;  /* 0x000000fffffff290 */ /* 0x000fe4000fffe0ff */
[----:B------:R3:W4:Y:S04]  /*7ad0*/  @P0 LDS.128 R28, [R65+UR45+0x300] ;  /* 0x0003002d411c0984 */ /* 0x0007280008000c00 */
[----:B------:R3:W2:Y:S02]  /*7ae0*/  @P0 LDS.128 R36, [R0+0x300] ;  /* 0x0003000000240984 */ /* 0x0006a40000000c00 */
.L_x_132:
[----:B------:R-:W-:Y:S05]  /*7af0*/  BSYNC B1 ;  /* 0x0000000000017941 */ /* 0x000fea0003800000 */
.L_x_131:
[----:B-123--:R-:W-:Y:S05]  /*7b00*/  VIADD R0, R25, 0x10 ;  /* 0x0000001019007836 */ /* 0x00efea0000000000 */
[----:B------:R-:W-:Y:S04]  /*7b10*/  SHF.R.U32.HI R0, RZ, 0x15, R0 ;  /* 0x00000015ff007819 */ /* 0x000fe80000011600 */
[----:B------:R-:W-:Y:S11]  /*7b20*/  LOP3.LUT P0, RZ, R0, 0x3, R51, 0x48, !PT ;  /* 0x0000000300ff7812 */ /* 0x000ff60007804833 */
[----:B------:R-:W-:Y:S02]  /*7b30*/  @!UPT UIADD3 URZ, UPT, UPT, URZ, URZ, URZ ;  /* 0x000000fffffff290 */ /* 0x000fe4000fffe0ff */
[----:B------:R-:W-:Y:S05]  /*7b40*/  @!P0 BRA `(.L_x_136) ;  /* 0x0000000000408947 */ /* 0x000fea0003800000 */
[----:B------:R-:W1:Y:S01]  /*7b50*/  LDCU.64 UR8, c[0x4][0x70] ;  /* 0x01000e00ff0877ac */ /* 0x000e620008000a00 */
[----:B------:R-:W-:Y:S01]  /*7b60*/  MOV R3, 0x0 ;  /* 0x0000000000037802 */ /* 0x000fe20000000f00 */
[----:B------:R-:W-:Y:S02]  /*7b70*/  HFMA2 R12, -RZ, RZ, 0, 5.9604644775390625e-08 ;  /* 0x00000001ff0c7431 */ /* 0x000fe400000001ff */
[----:B------:R-:W-:Y:S02]  /*7b80*/  IMAD.MOV.U32 R8, RZ, RZ, 0x192 ;  /* 0x00000192ff087424 */ /* 0x000fe400078e00ff */
[----:B------:R-:W-:Y:S01]  /*7b90*/  IMAD.MOV.U32 R13, RZ, RZ, RZ ;  /* 0x000000ffff0d7224 */ /* 0x000fe200078e00ff */
[----:B------:R-:W2:Y:S01]  /*7ba0*/  LDCU.64 UR6, c[0x4][0x78] ;  /* 0x01000f00ff0677ac */ /* 0x000ea20008000a00 */
[----:B------:R-:W3:Y:S01]  /*7bb0*/  LDC.64 R2, c[0x4][R3] ;  /* 0x0100000003027b82 */ /* 0x000ee20000000a00 */
[----:B------:R-:W5:Y:S01]  /*7bc0*/  LDCU.64 UR4, c[0x4][0x10] ;  /* 0x01000200ff0477ac */ /* 0x000f620008000a00 */
[----:B-1----:R-:W-:Y:S01]  /*7bd0*/  MOV R5, UR9 ;  /* 0x0000000900057c02 */ /* 0x002fe20008000f00 */
[----:B------:R-:W-:Y:S01]  /*7be0*/  IMAD.U32 R4, RZ, RZ, UR8 ;  /* 0x00000008ff047e24 */ /* 0x000fe2000f8e00ff */
[----:B--2---:R-:W-:Y:S01]  /*7bf0*/  MOV R7, UR7 ;  /* 0x0000000700077c02 */ /* 0x004fe20008000f00 */
[----:B------:R-:W-:Y:S01]  /*7c00*/  IMAD.U32 R6, RZ, RZ, UR6 ;  /* 0x00000006ff067e24 */ /* 0x000fe2000f8e00ff */
[----:B-----5:R-:W-:Y:S01]  /*7c10*/  MOV R11, UR5 ;  /* 0x00000005000b7c02 */ /* 0x020fe20008000f00 */
[----:B------:R-:W-:Y:S02]  /*7c20*/  IMAD.U32 R10, RZ, RZ, UR4 ;  /* 0x00000004ff0a7e24 */ /* 0x000fe4000f8e00ff */
[----:B------:R-:W-:Y:S07]  /*7c30*/  LEPC R20, `(.L_x_136) ;  /* 0x000000001014794e */ /* 0x000fee0000000000 */
[----:B---34-:R-:W-:Y:S05]  /*7c40*/  CALL.ABS.NOINC R2 ;  /* 0x0000000002007343 */ /* 0x018fea0003c00000 */
.L_x_136:
[----:B------:R-:W-:Y:S01]  /*7c50*/  ISETP.NE.AND P0, PT, R59, RZ, PT ;  /* 0x000000ff3b00720c */ /* 0x000fe20003f05270 */
[----:B------:R-:W-:Y:S05]  /*7c60*/  WARPSYNC.ALL ;  /* 0x0000000000007948 */ /* 0x000fea0003800000 */
[----:B------:R-:W-:Y:S01]  /*7c70*/  R2UR UR4, R25 ;  /* 0x00000000190472ca */ /* 0x000fe200000e0000 */
[----:B------:R-:W-:Y:S01]  /*7c80*/  BSSY.RECONVERGENT B0, `(.L_x_137) ;  /* 0x000005b000007945 */ /* 0x000fe20003800200 */
[C---:B----4-:R-:W-:Y:S02]  /*7c90*/  SHF.L.U32 R0, R28.reuse, 0x10, RZ ;  /* 0x000000101c007819 */ /* 0x050fe400000006ff */
[----:B------:R-:W-:Y:S02]  /*7ca0*/  LOP3.LUT R2, R28, 0xffff0000, RZ, 0xc0, !PT ;  /* 0xffff00001c027812 */ /* 0x000fe400078ec0ff */
[C---:B------:R-:W-:Y:S02]  /*7cb0*/  SHF.L.U32 R20, R29.reuse, 0x10, RZ ;  /* 0x000000101d147819 */ /* 0x040fe400000006ff */
[----:B------:R-:W-:Y:S02]  /*7cc0*/  LOP3.LUT R21, R29, 0xffff0000, RZ, 0xc0, !PT ;  /* 0xffff00001d157812 */ /* 0x000fe400078ec0ff */
[C---:B------:R-:W-:Y:S02]  /*7cd0*/  SHF.L.U32 R25, R30.reuse, 0x10, RZ ;  /* 0x000000101e197819 */ /* 0x040fe400000006ff */
[----:B------:R-:W-:Y:S01]  /*7ce0*/  LOP3.LUT R27, R30, 0xffff0000, RZ, 0xc0, !PT ;  /* 0xffff00001e1b7812 */ /* 0x000fe200078ec0ff */
[----:B------:R-:W1:Y:S01]  /*7cf0*/  LDTM.x16 R4, tmem[UR4+0x10] ;  /* 0x00001004000479ee */ /* 0x000e620008240000 */
[C---:B------:R-:W-:Y:S01]  /*7d00*/  SHF.L.U32 R28, R31.reuse, 0x10, RZ ;  /* 0x000000101f1c7819 */ /* 0x040fe200000006ff */
[----:B------:R-:W-:Y:S01]  /*7d10*/  NOP ;  /* 0x0000000000007918 */ /* 0x000fe20000000000 */
[----:B------:R-:W-:Y:S02]  /*7d20*/  LOP3.LUT R29, R31, 0xffff0000, RZ, 0xc0, !PT ;  /* 0xffff00001f1d7812 */ /* 0x000fe400078ec0ff */
[C---:B------:R-:W-:Y:S02]  /*7d30*/  SHF.L.U32 R30, R36.reuse, 0x10, RZ ;  /* 0x00000010241e7819 */ /* 0x040fe400000006ff */
[----:B------:R-:W-:Y:S02]  /*7d40*/  LOP3.LUT R31, R36, 0xffff0000, RZ, 0xc0, !PT ;  /* 0xffff0000241f7812 */ /* 0x000fe400078ec0ff */
[C---:B------:R-:W-:Y:S02]  /*7d50*/  SHF.L.U32 R32, R37.reuse, 0x10, RZ ;  /* 0x0000001025207819 */ /* 0x040fe400000006ff */
[----:B------:R-:W-:Y:S02]  /*7d60*/  LOP3.LUT R33, R37, 0xffff0000, RZ, 0xc0, !PT ;  /* 0xffff000025217812 */ /* 0x000fe400078ec0ff */
[C---:B------:R-:W-:Y:S02]  /*7d70*/  SHF.L.U32 R34, R38.reuse, 0x10, RZ ;  /* 0x0000001026227819 */ /* 0x040fe400000006ff */
[----:B------:R-:W-:Y:S02]  /*7d80*/  LOP3.LUT R35, R38, 0xffff0000, RZ, 0xc0, !PT ;  /* 0xffff000026237812 */ /* 0x000fe400078ec0ff */
[----:B------:R-:W-:Y:S02]  /*7d90*/  IADD3 R54, PT, PT, R54, 0x190, RZ ;  /* 0x0000019036367810 */ /* 0x000fe40007ffe0ff */
[C---:B------:R-:W-:Y:S02]  /*7da0*/  SHF.L.U32 R36, R39.reuse, 0x10, RZ ;  /* 0x0000001027247819 */ /* 0x040fe400000006ff */
[----:B------:R-:W-:Y:S02]  /*7db0*/  LOP3.LUT R54, R54, 0xfefffff8, RZ, 0xc0, !PT ;  /* 0xfefffff836367812 */ /* 0x000fe400078ec0ff */
[----:B------:R-:W-:Y:S01]  /*7dc0*/  LOP3.LUT R37, R39, 0xffff0000, RZ, 0xc0, !PT ;  /* 0xffff000027257812 */ /* 0x000fe200078ec0ff */
[C---:B-1----:R-:W-:Y:S01]  /*7dd0*/  FMUL R4, R24.reuse, R4 ;  /* 0x0000000418047220 */ /* 0x042fe20000400000 */
[----:B------:R1:W-:Y:S01]  /*7de0*/  SYNCS.ARRIVE.TRANS64.RED.A1T0 RZ, [R54+URZ], RZ ;  /* 0x000000ff36ff79a7 */ /* 0x0003e200081004ff */
[C---:B------:R-:W-:Y:S01]  /*7df0*/  FMUL R5, R24.reuse, R5 ;  /* 0x0000000518057220 */ /* 0x040fe20000400000 */
[----:B------:R-:W-:Y:S01]  /*7e00*/  FMUL R6, R24, R6 ;  /* 0x0000000618067220 */ /* 0x000fe20000400000 */
[----:B------:R-:W-:Y:S01]  /*7e10*/  FFMA R4, R26, R0, R4 ;  /* 0x000000001a047223 */ /* 0x000fe20000000004 */
[----:B------:R-:W-:Y:S01]  /*7e20*/  FMUL R0, R24, R7 ;  /* 0x0000000718007220 */ /* 0x000fe20000400000 */
[C---:B------:R-:W-:Y:S01]  /*7e30*/  FFMA R5, R26.reuse, R2, R5 ;  /* 0x000000021a057223 */ /* 0x040fe20000000005 */
[----:B------:R-:W-:Y:S01]  /*7e40*/  FFMA R6, R26, R20, R6 ;  /* 0x000000141a067223 */ /* 0x000fe20000000006 */
[----:B------:R-:W-:Y:S01]  /*7e50*/  FMUL R2, R24, R8 ;  /* 0x0000000818027220 */ /* 0x000fe20000400000 */
[----:B------:R-:W-:Y:S01]  /*7e60*/  FFMA R0, R26, R21, R0 ;  /* 0x000000151a007223 */ /* 0x000fe20000000000 */
[C---:B------:R-:W-:Y:S01]  /*7e70*/  FMUL R3, R24.reuse, R9 ;  /* 0x0000000918037220 */ /* 0x040fe20000400000 */
[----:B------:R-:W-:Y:S01]  /*7e80*/  F2FP.BF16.F32.PACK_AB R4, R5, R4 ;  /* 0x000000040504723e */ /* 0x000fe200000010ff */
[C---:B------:R-:W-:Y:S01]  /*7e90*/  FMUL R7, R24.reuse, R10 ;  /* 0x0000000a18077220 */ /* 0x040fe20000400000 */
[----:B------:R-:W-:Y:S01]  /*7ea0*/  FMUL R11, R24, R11 ;  /* 0x0000000b180b7220 */ /* 0x000fe20000400000 */
[----:B------:R-:W-:Y:S01]  /*7eb0*/  F2FP.BF16.F32.PACK_AB R5, R0, R6 ;  /* 0x000000060005723e */ /* 0x000fe200000010ff */
[----:B------:R-:W-:Y:S01]  /*7ec0*/  FFMA R2, R26, R25, R2 ;  /* 0x000000191a027223 */ /* 0x000fe20000000002 */
[----:B------:R-:W-:Y:S01]  /*7ed0*/  FMUL R8, R24, R12 ;  /* 0x0000000c18087220 */ /* 0x000fe20000400000 */
[----:B------:R-:W-:Y:S01]  /*7ee0*/  MOV R0, UR44 ;  /* 0x0000002c00007c02 */ /* 0x000fe20008000f00 */
[----:B------:R-:W-:Y:S01]  /*7ef0*/  FFMA R3, R26, R27, R3 ;  /* 0x0000001b1a037223 */ /* 0x000fe20000000003 */
[----:B------:R-:W-:Y:S01]  /*7f00*/  FMUL R9, R24, R13 ;  /* 0x0000000d18097220 */ /* 0x000fe20000400000 */
[----:B------:R-:W-:Y:S01]  /*7f10*/  FFMA R7, R26, R28, R7 ;  /* 0x0000001c1a077223 */ /* 0x000fe20000000007 */
[----:B------:R-:W-:Y:S01]  /*7f20*/  FMUL R10, R24, R14 ;  /* 0x0000000e180a7220 */ /* 0x000fe20000400000 */
[----:B------:R-:W-:Y:S01]  /*7f30*/  FFMA R11, R26, R29, R11 ;  /* 0x0000001d1a0b7223 */ /* 0x000fe2000000000b */
[----:B------:R-:W-:Y:S01]  /*7f40*/  FMUL R15, R24, R15 ;  /* 0x0000000f180f7220 */ /* 0x000fe20000400000 */
[----:B------:R-:W-:Y:S01]  /*7f50*/  FFMA R8, R26, R30, R8 ;  /* 0x0000001e1a087223 */ /* 0x000fe20000000008 */
[----:B------:R-:W-:Y:S01]  /*7f60*/  LEA R0, R0, R48, 0xb ;  /* 0x0000003000007211 */ /* 0x000fe200078e58ff */
[----:B------:R-:W-:Y:S01]  /*7f70*/  FMUL R12, R24, R16 ;  /* 0x00000010180c7220 */ /* 0x000fe20000400000 */
[----:B------:R-:W-:Y:S01]  /*7f80*/  FFMA R9, R26, R31, R9 ;  /* 0x0000001f1a097223 */ /* 0x000fe20000000009 */
[----:B------:R-:W-:Y:S01]  /*7f90*/  FMUL R13, R24, R17 ;  /* 0x00000011180d7220 */ /* 0x000fe20000400000 */
[----:B------:R-:W-:Y:S01]  /*7fa0*/  FFMA R10, R26, R32, R10 ;  /* 0x000000201a0a7223 */ /* 0x000fe2000000000a */
[----:B------:R-:W-:Y:S01]  /*7fb0*/  FMUL R14, R24, R18 ;  /* 0x00000012180e7220 */ /* 0x000fe20000400000 */
[----:B------:R-:W-:Y:S01]  /*7fc0*/  FFMA R15, R26, R33, R15 ;  /* 0x000000211a0f7223 */ /* 0x000fe2000000000f */
[----:B------:R-:W-:Y:S01]  /*7fd0*/  FMUL R19, R24, R19 ;  /* 0x0000001318137220 */ /* 0x000fe20000400000 */
[----:B------:R-:W-:Y:S01]  /*7fe0*/  F2FP.BF16.F32.PACK_AB R6, R3, R2 ;  /* 0x000000020306723e */ /* 0x000fe200000010ff */
[C---:B------:R-:W-:Y:S01]  /*7ff0*/  FFMA R12, R26.reuse, R34, R12 ;  /* 0x000000221a0c7223 */ /* 0x040fe2000000000c */
[----:B------:R-:W-:Y:S01]  /*8000*/  F2FP.BF16.F32.PACK_AB R7, R11, R7 ;  /* 0x000000070b07723e */ /* 0x000fe200000010ff */
[----:B------:R-:W-:Y:S01]  /*8010*/  FFMA R13, R26, R35, R13 ;  /* 0x000000231a0d7223 */ /* 0x000fe2000000000d */
[----:B------:R-:W-:Y:S01]  /*8020*/  LEA R0, R0, UR45, 0x1 ;  /* 0x0000002d00007c11 */ /* 0x000fe2000f8e08ff */
[C---:B------:R-:W-:Y:S01]  /*8030*/  FFMA R14, R26.reuse, R36, R14 ;  /* 0x000000241a0e7223 */ /* 0x040fe2000000000e */
[----:B------:R-:W-:Y:S01]  /*8040*/  FFMA R19, R26, R37, R19 ;  /* 0x000000251a137223 */ /* 0x000fe20000000013 */
[----:B------:R-:W-:Y:S02]  /*8050*/  F2FP.BF16.F32.PACK_AB R8, R9, R8 ;  /* 0x000000080908723e */ /* 0x000fe400000010ff */
        /* <DEDUP_REMOVED lines=15> */
[----:B------:R-:W-:Y:S02]  /*8150*/  ULEA UR5, UR44, UR45, 0xc ;  /* 0x0000002d2c057291 */ /* 0x000fe4000f8e60ff */
[----:B------:R-:W-:Y:S02]  /*8160*/  UIADD3 UR13, UPT, UPT, UR49, 0x10, URZ ;  /* 0x00000010310d7890 */ /* 0x000fe4000fffe0ff */
[----:B------:R-:W-:Y:S02]  /*8170*/  UIADD3 UR12, UPT, UPT, UR5, 0x300, URZ ;  /* 0x00000300050c7890 */ /* 0x000fe4000fffe0ff */
[----:B------:R-:W-:Y:S01]  /*8180*/  UIADD3 UR8, UPT, UPT, UR5, 0xb00, URZ ;  /* 0x00000b0005087890 */ /* 0x000fe2000fffe0ff */
[----:B------:R-:W-:Y:S01]  /*8190*/  UMOV UR14, UR50 ;  /* 0x00000032000e7c82 */ /* 0x000fe20008000000 */
[----:B------:R-:W-:Y:S01]  /*81a0*/  UMOV UR15, UR36 ;  /* 0x00000024000f7c82 */ /* 0x000fe20008000000 */
[----:B------:R-:W-:Y:S01]  /*81b0*/  UIADD3 UR9, UPT, UPT, UR49, 0x30, URZ ;  /* 0x0000003031097890 */ /* 0x000fe2000fffe0ff */
[----:B------:R-:W-:Y:S01]  /*81c0*/  UMOV UR10, UR50 ;  /* 0x00000032000a7c82 */ /* 0x000fe20008000000 */
[----:B------:R-:W-:Y:S01]  /*81d0*/  UMOV UR11, UR36 ;  /* 0x00000024000b7c82 */ /* 0x000fe20008000000 */
[----:B--2---:R-:W-:Y:S04]  /*81e0*/  UIADD3 UR4, UP0, UPT, UR6, 0x680, URZ ;  /* 0x0000068006047890 */ /* 0x004fe8000ff1e0ff */
[----:B------:R-:W-:Y:S09]  /*81f0*/  UIADD3.X UR5, UPT, UPT, URZ, UR7, URZ, UP0, !UPT ;  /* 0x00000007ff057290 */ /* 0x000ff200087fe4ff */
[----:B------:R2:W-:Y:S01]  /*8200*/  UTMASTG.3D [UR12], [UR4] ;  /* 0x0000000c040073b5 */ /* 0x0005e20008010000 */
[----:B------:R2:W-:Y:S02]  /*8210*/  UTMASTG.3D [UR8], [UR4] ;  /* 0x00000008040073b5 */ /* 0x0005e40008010000 */
[----:B--2---:R0:W-:Y:S02]  /*8220*/  UTMACMDFLUSH ;  /* 0x00000000000079b7 */ /* 0x0041e40000000000 */
.L_x_138:
[----:B------:R-:W-:Y:S05]  /*8230*/  BSYNC.RECONVERGENT B0 ;  /* 0x0000000000007941 */ /* 0x000fea0003800200 */
.L_x_137:
[----:B------:R-:W-:Y:S01]  /*8240*/  UIADD3 UR4, UPT, UPT, UR44, 0x1, URZ ;  /* 0x000000012c047890 */ /* 0x000fe2000fffe0ff */
[----:B------:R-:W-:Y:S03]  /*8250*/  BSSY.RECONVERGENT B0, `(.L_x_139) ;  /* 0x0000008000007945 */ /* 0x000fe60003800200 */
[----:B------:R-:W-:Y:S04]  /*8260*/  UISETP.NE.AND UP0, UPT, UR4, 0x3, UPT ;  /* 0x000000030400788c */ /* 0x000fe8000bf05270 */
[----:B------:R-:W-:Y:S02]  /*8270*/  UISETP.EQ.XOR UP1, UPT, UR46, 0x3, !UP0 ;  /* 0x000000032e00788c */ /* 0x000fe4000c722a70 */
[----:B------:R-:W-:Y:S02]  /*8280*/  USEL UR47, UR4, URZ, UP0 ;  /* 0x000000ff042f7287 */ /* 0x000fe40008000000 */
[----:B------:R-:W-:Y:S04]  /*8290*/  USEL UR5, URZ, 0x1, !UP1 ;  /* 0x00000001ff057887 */ /* 0x000fe8000c800000 */
[----:B------:R-:W-:Y:S01]  /*82a0*/  ULOP3.LUT UR54, UR54, UR5, URZ, 0x3c, !UPT ;  /* 0x0000000536367292 */ /* 0x000fe2000f8e3cff */
[----:B------:R-:W-:Y:S11]  /*82b0*/  @P0 BRA `(.L_x_140) ;  /* 0x0000000000040947 */ /* 0x000ff60003800000 */
[----:B------:R-:W-:Y:S04]  /*82c0*/  DEPBAR.LE SB0, 0x1 ;  /* 0x000080400000791a */ /* 0x000fe80000000000 */
.L_x_140:
[----:B------:R-:W-:Y:S05]  /*82d0*/  BSYNC.RECONVERGENT B0 ;  /* 0x0000000000007941 */ /* 0x000fea0003800200 */
.L_x_139:
[----:B------:R-:W-:Y:S01]  /*82e0*/  BAR.SYNC.DEFER_BLOCKING 0x1, 0x80 ;  /* 0x0042000000007b1d */ /* 0x000fe20000010000 */
[----:B------:R-:W-:Y:S01]  /*82f0*/  UISETP.NE.AND UP0, UPT, UR53, -0x2, UPT ;  /* 0xfffffffe3500788c */ /* 0x000fe2000bf05270 */
[----:B------:R-:W-:Y:S08]  /*8300*/  IADD3 R22, PT, PT, R22, 0x1, RZ ;  /* 0x0000000116167810 */ /* 0x000ff00007ffe0ff */
[----:B------:R-:W-:Y:S05]  /*8310*/  BRA.U !UP0, `(.L_x_141) ;  /* 0x0000000108287547 */ /* 0x000fea000b800000 */
[----:B-1----:R-:W1:Y:S01]  /*8320*/  S2R R0, SR_CgaCtaId ;  /* 0x0000000000007919 */ /* 0x002e620000008800 */
[----:B------:R-:W-:Y:S01]  /*8330*/  ISETP.NE.AND P0, PT, R62, RZ, PT ;  /* 0x000000ff3e00720c */ /* 0x000fe20003f05270 */
[----:B------:R-:W-:Y:S01]  /*8340*/  IMAD.U32 R2, RZ, RZ, UR52 ;  /* 0x00000034ff027e24 */ /* 0x000fe2000f8e00ff */
[----:B------:R-:W-:Y:S04]  /*8350*/  UIADD3 UR4, UPT, UPT, UR52, 0x1, URZ ;  /* 0x0000000134047890 */ /* 0x000fe8000fffe0ff */
[----:B------:R-:W-:Y:S04]  /*8360*/  UISETP.NE.AND UP0, UPT, UR4, 0x3, UPT ;  /* 0x000000030400788c */ /* 0x000fe8000bf05270 */
[----:B------:R-:W-:Y:S03]  /*8370*/  USEL UR52, UR4, URZ, UP0 ;  /* 0x000000ff04347287 */ /* 0x000fe60008000000 */
[----:B------:R-:W-:Y:S05]  /*8380*/  @P0 LEA R2, R2, UR45, 0x3 ;  /* 0x0000002d02020c11 */ /* 0x000fea000f8e18ff */
[----:B------:R-:W-:Y:S05]  /*8390*/  @P0 VIADD R2, R2, 0x128 ;  /* 0x0000012802020836 */ /* 0x000fea0000000000 */
[----:B-1----:R-:W-:Y:S04]  /*83a0*/  @P0 PRMT R0, R0, 0x654, R2 ;  /* 0x0000065400000816 */ /* 0x002fe80000000002 */
[----:B------:R2:W-:Y:S03]  /*83b0*/  @P0 SYNCS.ARRIVE.TRANS64.RED.A1T0 RZ, [R0+URZ], RZ ;  /* 0x000000ff00ff09a7 */ /* 0x0005e600081004ff */
.L_x_141:
[----:B------:R-:W-:Y:S01]  /*83c0*/  R2UR UR6, R61 ;  /* 0x000000003d0672ca */ /* 0x000fe200000e0000 */
[----:B------:R-:W-:Y:S01]  /*83d0*/  UIADD3 UR53, UPT, UPT, UR53, 0x2, URZ ;  /* 0x0000000235357890 */ /* 0x000fe2000fffe0ff */
[----:B------:R-:W-:Y:S02]  /*83e0*/  R2UR UR5, R52 ;  /* 0x00000000340572ca */ /* 0x000fe400000e0000 */
[----:B------:R-:W-:Y:S02]  /*83f0*/  R2UR UR4, R53 ;  /* 0x00000000350472ca */ /* 0x000fe400000e0000 */
[----:B------:R-:W-:Y:S02]  /*8400*/  R2UR UR36, R60 ;  /* 0x000000003c2472ca */ /* 0x000fe400000e0000 */
[----:B------:R-:W-:Y:S02]  /*8410*/  ISETP.NE.AND P0, PT, R56, 0x2, PT ;  /* 0x000000023800780c */ /* 0x000fe40003f05270 */
[----:B------:R-:W-:Y:S02]  /*8420*/  ISETP.NE.AND P1, PT, R22, 0x4, PT ;  /* 0x000000041600780c */ /* 0x000fe40003f25270 */
[----:B------:R-:W-:Y:S01]  /*8430*/  SEL R2, RZ, 0x1, P0 ;  /* 0x00000001ff027807 */ /* 0x000fe20000000000 */
[----:B------:R-:W-:Y:S01]  /*8440*/  UISETP.NE.AND UP0, UPT, UR6, URZ, UPT ;  /* 0x000000ff0600728c */ /* 0x000fe2000bf05270 */
[----:B-12---:R-:W-:Y:S01]  /*8450*/  SEL R0, RZ, 0x1, P1 ;  /* 0x00000001ff007807 */ /* 0x006fe20000800000 */
[----:B------:R-:W-:Y:S01]  /*8460*/  UIADD3 UR27, UPT, UPT, UR37, UR5, URZ ;  /* 0x00000005251b7290 */ /* 0x000fe2000fffe0ff */
[----:B------:R-:W-:Y:S01]  /*8470*/  LOP3.LUT R57, R57, R2, RZ, 0x3c, !PT ;  /* 0x0000000239397212 */ /* 0x000fe200078e3cff */
[----:B------:R-:W-:Y:S01]  /*8480*/  UIADD3 UR20, UPT, UPT, UR38, UR4, URZ ;  /* 0x0000000426147290 */ /* 0x000fe2000fffe0ff */
[----:B------:R-:W-:Y:S02]  /*8490*/  LOP3.LUT R58, R58, R0, RZ, 0x3c, !PT ;  /* 0x000000003a3a7212 */ /* 0x000fe400078e3cff */
[----:B------:R-:W-:Y:S02]  /*84a0*/  SEL R56, R56, RZ, P0 ;  /* 0x000000ff38387207 */ /* 0x000fe40000000000 */
[----:B------:R-:W-:Y:S01]  /*84b0*/  SEL R22, R22, RZ, P1 ;  /* 0x000000ff16167207 */ /* 0x000fe20000800000 */
[----:B------:R-:W-:Y:S06]  /*84c0*/  BRA.U UP0, `(.L_x_142) ;  /* 0xffffffdd00607547 */ /* 0x000fec000b83ffff */
[----:B------:R-:W1:Y:S01]  /*84d0*/  LDCU.64 UR4, c[0x0][0x888] ;  /* 0x00011100ff0477ac */ /* 0x000e620008000a00 */
[----:B------:R-:W2:Y:S01]  /*84e0*/  LDCU.64 UR6, c[0x0][0x890] ;  /* 0x00011200ff0677ac */ /* 0x000ea20008000a00 */
[----:B-1----:R-:W-:Y:S02]  /*84f0*/  ISETP.NE.U32.AND P2, PT, RZ, UR4, PT ;  /* 0x00000004ff007c0c */ /* 0x002fe4000bf45070 */
[----:B--2---:R-:W-:Y:S02]  /*8500*/  ISETP.NE.U32.AND P1, PT, RZ, UR6, PT ;  /* 0x00000006ff007c0c */ /* 0x004fe4000bf25070 */
[----:B------:R-:W-:Y:S02]  /*8510*/  ISETP.NE.AND.EX P2, PT, RZ, UR5, PT, P2 ;  /* 0x00000005ff007c0c */ /* 0x000fe4000bf45320 */
[----:B------:R-:W-:-:S13]  /*8520*/  ISETP.NE.AND.EX P0, PT, RZ, UR7, PT, P1 ;  /* 0x00000007ff007c0c */ /* 0x000fda000bf05310 */
[----:B------:R-:W-:Y:S05]  /*8530*/  @P2 BRA P0, `(.L_x_143) ;  /* 0x00000000003c2947 */ /* 0x000fea0000000000 */
[----:B------:R-:W-:-:S13]  /*8540*/  ISETP.NE.AND.EX P1, PT, RZ, UR7, PT, P1 ;  /* 0x00000007ff007c0c */ /* 0x000fda000bf25310 */
[----:B------:R-:W-:Y:S05]  /*8550*/  @P1 BRA `(.L_x_144) ;  /* 0x00000000000c1947 */ /* 0x000fea0003800000 */
[----:B------:R-:W-:-:S13]  /*8560*/  FSETP.NEU.AND P0, PT, R26, RZ, PT ;  /* 0x000000ff1a00720b */ /* 0x000fda0003f0d000 */
[----:B------:R-:W-:Y:S05]  /*8570*/  @!P0 EXIT ;  /* 0x000000000000894d */ /* 0x000fea0003800000 */
[----:B------:R-:W-:Y:S05]  /*8580*/  BRA `(.L_x_143) ;  /* 0x0000000000287947 */ /* 0x000fea0003800000 */
.L_x_144:
[----:B------:R-:W-:Y:S01]  /*8590*/  ISETP.NE.AND P0, PT, R55, RZ, PT ;  /* 0x000000ff3700720c */ /* 0x000fe20003f05270 */
[----:B------:R-:W-:-:S12]  /*85a0*/  BSSY.RECONVERGENT B0, `(.L_x_143) ;  /* 0x0000008000007945 */ /* 0x000fd80003800200 */
[----:B------:R-:W-:Y:S05]  /*85b0*/  @P0 BRA `(.L_x_145) ;  /* 0x0000000000100947 */ /* 0x000fea0003800000 */
[----:B------:R-:W-:-:S04]  /*85c0*/  ISETP.NE.U32.AND P0, PT, RZ, UR4, PT ;  /* 0x00000004ff007c0c */ /* 0x000fc8000bf05070 */
[----:B------:R-:W-:-:S13]  /*85d0*/  ISETP.NE.AND.EX P0, PT, RZ, UR5, PT, P0 ;  /* 0x00000005ff007c0c */ /* 0x000fda000bf05300 */
[----:B------:R-:W-:Y:S05]  /*85e0*/  @!P0 EXIT ;  /* 0x000000000000894d */ /* 0x000fea0003800000 */
[----:B------:R-:W-:Y:S05]  /*85f0*/  BRA `(.L_x_146) ;  /* 0x0000000000087947 */ /* 0x000fea0003800000 */
.L_x_145:
[----:B------:R-:W-:-:S13]  /*8600*/  FSETP.NEU.AND P0, PT, R26, RZ, PT ;  /* 0x000000ff1a00720b */ /* 0x000fda0003f0d000 */
[----:B------:R-:W-:Y:S05]  /*8610*/  @!P0 EXIT ;  /* 0x000000000000894d */ /* 0x000fea0003800000 */
.L_x_146:
[----:B------:R-:W-:Y:S05]  /*8620*/  BSYNC.RECONVERGENT B0 ;  /* 0x0000000000007941 */ /* 0x000fea0003800200 */
.L_x_143:
[----:B------:R-:W-:Y:S01]  /*8630*/  ULEA UR6, UR52, UR45, 0x3 ;  /* 0x0000002d34067291 */ /* 0x000fe2000f8e18ff */
[----:B------:R-:W-:-:S04]  /*8640*/  DEPBAR.LE SB0, 0x0 ;  /* 0x000080000000791a */ /* 0x000fc80000000000 */
[----:B------:R-:W-:-:S04]  /*8650*/  UIADD3 UR6, UPT, UPT, UR6, 0x128, URZ ;  /* 0x0000012806067890 */ /* 0x000fc8000fffe0ff */
[----:B------:R-:W-:-:S09]  /*8660*/  UPRMT UR6, UR55, 0x654, UR6 ;  /* 0x0000065437067896 */ /* 0x000fd20008000006 */
[----:B------:R-:W-:Y:S01]  /*8670*/  SYNCS.ARRIVE.TRANS64.RED.A1T0 RZ, [UR6], RZ ;  /* 0x000000ffffff79a7 */ /* 0x000fe20008100406 */
[----:B------:R-:W-:Y:S05]  /*8680*/  EXIT ;  /* 0x000000000000794d */ /* 0x000fea0003800000 */
.L_x_25:
[----:B---3--:R3:W1:Y:S02]  /*8690*/  SYNCS.PHASECHK.TRANS64.TRYWAIT P0, [R0+URZ+0x1c0], R2 ;  /* 0x0001c002000075a7 */ /* 0x00866400080011ff */
[----:B-1----:R-:W-:Y:S05]  /*86a0*/  @!P0 NANOSLEEP.SYNCS 0x989680 ;  /* 0x009896800000895d */ /* 0x002fea0003900000 */
[----:B------:R-:W1:Y:S02]  /*86b0*/  @!P0 SYNCS.PHASECHK.TRANS64 P0, [R0+URZ+0x1c0], R2 ;  /* 0x0001c002000085a7 */ /* 0x000e6400080010ff */
[----:B-1----:R-:W-:Y:S05]  /*86c0*/  @!P0 BRA `(.L_x_25) ;  /* 0xfffffffc00f08947 */ /* 0x002fea000383ffff */
[----:B------:R-:W-:Y:S05]  /*86d0*/  BRA `(.L_x_147) ;  /* 0xffffff9400b47947 */ /* 0x000fea000383ffff */
.L_x_28:
[----:B---3--:R-:W-:-:S07]  /*86e0*/  MOV R0, UR33 ;  /* 0x0000002100007c02 */ /* 0x008fce0008000f00 */
.L_x_148:
[----:B-1----:R1:W3:Y:S02]  /*86f0*/  SYNCS.PHASECHK.TRANS64.TRYWAIT P0, [R0+URZ+0x88], R3 ;  /* 0x00008803000075a7 */ /* 0x0022e400080011ff */
[----:B---3--:R-:W-:Y:S05]  /*8700*/  @!P0 NANOSLEEP.SYNCS 0x989680 ;  /* 0x009896800000895d */ /* 0x008fea0003900000 */
[----:B------:R-:W3:Y:S02]  /*8710*/  @!P0 SYNCS.PHASECHK.TRANS64 P0, [R0+URZ+0x88], R3 ;  /* 0x00008803000085a7 */ /* 0x000ee400080010ff */
[----:B---3--:R-:W-:Y:S05]  /*8720*/  @!P0 BRA `(.L_x_148) ;  /* 0xfffffffc00f08947 */ /* 0x008fea000383ffff */
[----:B------:R-:W-:Y:S05]  /*8730*/  BRA `(.L_x_27) ;  /* 0xffffff9800047947 */ /* 0x000fea000383ffff */
.L_x_35:
[----:B-1----:R-:W-:-:S07]  /*8740*/  MOV R0, UR17 ;  /* 0x0000001100007c02 */ /* 0x002fce0008000f00 */
.L_x_149:
[----:B-1----:R1:W2:Y:S02]  /*8750*/  SYNCS.PHASECHK.TRANS64.TRYWAIT P0, [R0+URZ+0x88], R3 ;  /* 0x00008803000075a7 */ /* 0x0022a400080011ff */
[----:B--2---:R-:W-:Y:S05]  /*8760*/  @!P0 NANOSLEEP.SYNCS 0x989680 ;  /* 0x009896800000895d */ /* 0x004fea0003900000 */
[----:B------:R-:W2:Y:S02]  /*8770*/  @!P0 SYNCS.PHASECHK.TRANS64 P0, [R0+URZ+0x88], R3 ;  /* 0x00008803000085a7 */ /* 0x000ea400080010ff */
[----:B--2---:R-:W-:Y:S05]  /*8780*/  @!P0 BRA `(.L_x_149) ;  /* 0xfffffffc00f08947 */ /* 0x004fea000383ffff */
[----:B------:R-:W-:Y:S05]  /*8790*/  BRA `(.L_x_34) ;  /* 0xffffff9800d07947 */ /* 0x000fea000383ffff */
.L_x_40:
[----:B-1----:R1:W2:Y:S02]  /*87a0*/  SYNCS.PHASECHK.TRANS64.TRYWAIT P0, [R3+URZ+0x150], R0 ;  /* 0x00015000030075a7 */ /* 0x0022a400080011ff */
[----:B--2---:R-:W-:Y:S05]  /*87b0*/  @!P0 NANOSLEEP.SYNCS 0x989680 ;  /* 0x009896800000895d */ /* 0x004fea0003900000 */
[----:B------:R-:W2:Y:S02]  /*87c0*/  @!P0 SYNCS.PHASECHK.TRANS64 P0, [R3+URZ+0x150], R0 ;  /* 0x00015000030085a7 */ /* 0x000ea400080010ff */
[----:B--2---:R-:W-:Y:S05]  /*87d0*/  @!P0 BRA `(.L_x_40) ;  /* 0xfffffffc00f08947 */ /* 0x004fea000383ffff */
[----:B------:R-:W-:Y:S05]  /*87e0*/  BRA `(.L_x_150) ;  /* 0xffffff9c00747947 */ /* 0x000fea000383ffff */
.L_x_44:
[----:B------:R-:W-:-:S07]  /*87f0*/  MOV R0, UR4 ;  /* 0x0000000400007c02 */ /* 0x000fce0008000f00 */
.L_x_151:
[----:B-1----:R1:W2:Y:S02]  /*8800*/  SYNCS.PHASECHK.TRANS64.TRYWAIT P0, [R0+URZ], R2 ;  /* 0x00000002000075a7 */ /* 0x0022a400080011ff */
[----:B--2---:R-:W-:Y:S05]  /*8810*/  @!P0 NANOSLEEP.SYNCS 0x989680 ;  /* 0x009896800000895d */ /* 0x004fea0003900000 */
[----:B------:R-:W2:Y:S02]  /*8820*/  @!P0 SYNCS.PHASECHK.TRANS64 P0, [R0+URZ], R2 ;  /* 0x00000002000085a7 */ /* 0x000ea400080010ff */
[----:B--2---:R-:W-:Y:S05]  /*8830*/  @!P0 BRA `(.L_x_151) ;  /* 0xfffffffc00f08947 */ /* 0x004fea000383ffff */
[----:B------:R-:W-:Y:S05]  /*8840*/  BRA `(.L_x_152) ;  /* 0xffffffa400207947 */ /* 0x000fea000383ffff */
.L_x_45:
[----:B------:R-:W-:-:S07]  /*8850*/  MOV R0, UR5 ;  /* 0x0000000500007c02 */ /* 0x000fce0008000f00 */
.L_x_153:
[----:B-1----:R1:W2:Y:S02]  /*8860*/  SYNCS.PHASECHK.TRANS64.TRYWAIT P0, [R0+URZ], R3 ;  /* 0x00000003000075a7 */ /* 0x0022a400080011ff */
[----:B--2---:R-:W-:Y:S05]  /*8870*/  @!P0 NANOSLEEP.SYNCS 0x989680 ;  /* 0x009896800000895d */ /* 0x004fea0003900000 */
[----:B------:R-:W2:Y:S02]  /*8880*/  @!P0 SYNCS.PHASECHK.TRANS64 P0, [R0+URZ], R3 ;  /* 0x00000003000085a7 */ /* 0x000ea400080010ff */
[----:B--2---:R-:W-:Y:S05]  /*8890*/  @!P0 BRA `(.L_x_153) ;  /* 0xfffffffc00f08947 */ /* 0x004fea000383ffff */
[----:B------:R-:W-:Y:S05]  /*88a0*/  BRA `(.L_x_154) ;  /* 0xffffffa4002c7947 */ /* 0x000fea000383ffff */
.L_x_46:
[----:B------:R-:W-:-:S07]  /*88b0*/  MOV R0, UR5 ;  /* 0x0000000500007c02 */ /* 0x000fce0008000f00 */
.L_x_155:
[----:B-1----:R1:W2:Y:S02]  /*88c0*/  SYNCS.PHASECHK.TRANS64.TRYWAIT P0, [R0+URZ], R3 ;  /* 0x00000003000075a7 */ /* 0x0022a400080011ff */
[----:B--2---:R-:W-:Y:S05]  /*88d0*/  @!P0 NANOSLEEP.SYNCS 0x989680 ;  /* 0x009896800000895d */ /* 0x004fea0003900000 */
[----:B------:R-:W2:Y:S02]  /*88e0*/  @!P0 SYNCS.PHASECHK.TRANS64 P0, [R0+URZ], R3 ;  /* 0x00000003000085a7 */ /* 0x000ea400080010ff */
[----:B--2---:R-:W-:Y:S05]  /*88f0*/  @!P0 BRA `(.L_x_155) ;  /* 0xfffffffc00f08947 */ /* 0x004fea000383ffff */
[----:B------:R-:W-:Y:S05]  /*8900*/  BRA `(.L_x_156) ;  /* 0xffffffa400387947 */ /* 0x000fea000383ffff */
.L_x_47:
[----:B------:R-:W-:-:S07]  /*8910*/  MOV R0, UR5 ;  /* 0x0000000500007c02 */ /* 0x000fce0008000f00 */
.L_x_157:
[----:B-1----:R1:W2:Y:S02]  /*8920*/  SYNCS.PHASECHK.TRANS64.TRYWAIT P0, [R0+URZ], R3 ;  /* 0x00000003000075a7 */ /* 0x0022a400080011ff */
[----:B--2---:R-:W-:Y:S05]  /*8930*/  @!P0 NANOSLEEP.SYNCS 0x989680 ;  /* 0x009896800000895d */ /* 0x004fea0003900000 */
[----:B------:R-:W2:Y:S02]  /*8940*/  @!P0 SYNCS.PHASECHK.TRANS64 P0, [R0+URZ], R3 ;  /* 0x00000003000085a7 */ /* 0x000ea400080010ff */
[----:B--2---:R-:W-:Y:S05]  /*8950*/  @!P0 BRA `(.L_x_157) ;  /* 0xfffffffc00f08947 */ /* 0x004fea000383ffff */
[----:B------:R-:W-:Y:S05]  /*8960*/  BRA `(.L_x_158) ;  /* 0xffffffa400447947 */ /* 0x000fea000383ffff */
.L_x_48:
[----:B------:R-:W-:-:S07]  /*8970*/  MOV R0, UR5 ;  /* 0x0000000500007c02 */ /* 0x000fce0008000f00 */
.L_x_159:
[----:B-1----:R1:W2:Y:S02]  /*8980*/  SYNCS.PHASECHK.TRANS64.TRYWAIT P0, [R0+URZ], R3 ;  /* 0x00000003000075a7 */ /* 0x0022a400080011ff */
[----:B--2---:R-:W-:Y:S05]  /*8990*/  @!P0 NANOSLEEP.SYNCS 0x989680 ;  /* 0x009896800000895d */ /* 0x004fea0003900000 */
[----:B------:R-:W2:Y:S02]  /*89a0*/  @!P0 SYNCS.PHASECHK.TRANS64 P0, [R0+URZ], R3 ;  /* 0x00000003000085a7 */ /* 0x000ea400080010ff */
[----:B--2---:R-:W-:Y:S05]  /*89b0*/  @!P0 BRA `(.L_x_159) ;  /* 0xfffffffc00f08947 */ /* 0x004fea000383ffff */
[----:B------:R-:W-:Y:S05]  /*89c0*/  BRA `(.L_x_160) ;  /* 0xffffffa400507947 */ /* 0x000fea000383ffff */
.L_x_49:
[----:B------:R-:W-:-:S07]  /*89d0*/  MOV R0, UR5 ;  /* 0x0000000500007c02 */ /* 0x000fce0008000f00 */
.L_x_161:
[----:B-1----:R1:W2:Y:S02]  /*89e0*/  SYNCS.PHASECHK.TRANS64.TRYWAIT P0, [R0+URZ], R3 ;  /* 0x00000003000075a7 */ /* 0x0022a400080011ff */
[----:B--2---:R-:W-:Y:S05]  /*89f0*/  @!P0 NANOSLEEP.SYNCS 0x989680 ;  /* 0x009896800000895d */ /* 0x004fea0003900000 */
[----:B------:R-:W2:Y:S02]  /*8a00*/  @!P0 SYNCS.PHASECHK.TRANS64 P0, [R0+URZ], R3 ;  /* 0x00000003000085a7 */ /* 0x000ea400080010ff */
[----:B--2---:R-:W-:Y:S05]  /*8a10*/  @!P0 BRA `(.L_x_161) ;  /* 0xfffffffc00f08947 */ /* 0x004fea000383ffff */
[----:B------:R-:W-:Y:S05]  /*8a20*/  BRA `(.L_x_162) ;  /* 0xffffffa4005c7947 */ /* 0x000fea000383ffff */
.L_x_50:
[----:B------:R-:W-:-:S07]  /*8a30*/  MOV R0, UR5 ;  /* 0x0000000500007c02 */ /* 0x000fce0008000f00 */
.L_x_163:
[----:B-1----:R1:W2:Y:S02]  /*8a40*/  SYNCS.PHASECHK.TRANS64.TRYWAIT P0, [R0+URZ], R3 ;  /* 0x00000003000075a7 */ /* 0x0022a400080011ff */
[----:B--2---:R-:W-:Y:S05]  /*8a50*/  @!P0 NANOSLEEP.SYNCS 0x989680 ;  /* 0x009896800000895d */ /* 0x004fea0003900000 */
[----:B------:R-:W2:Y:S02]  /*8a60*/  @!P0 SYNCS.PHASECHK.TRANS64 P0, [R0+URZ], R3 ;  /* 0x00000003000085a7 */ /* 0x000ea400080010ff */
[----:B--2---:R-:W-:Y:S05]  /*8a70*/  @!P0 BRA `(.L_x_163) ;  /* 0xfffffffc00f08947 */ /* 0x004fea000383ffff */
[----:B------:R-:W-:Y:S05]  /*8a80*/  BRA `(.L_x_164) ;  /* 0xffffffa400687947 */ /* 0x000fea000383ffff */
.L_x_51:
[----:B------:R-:W-:-:S07]  /*8a90*/  MOV R0, UR5 ;  /* 0x0000000500007c02 */ /* 0x000fce0008000f00 */
.L_x_165:
[----:B-1----:R1:W2:Y:S02]  /*8aa0*/  SYNCS.PHASECHK.TRANS64.TRYWAIT P0, [R0+URZ], R3 ;  /* 0x00000003000075a7 */ /* 0x0022a400080011ff */
[----:B--2---:R-:W-:Y:S05]  /*8ab0*/  @!P0 NANOSLEEP.SYNCS 0x989680 ;  /* 0x009896800000895d */ /* 0x004fea0003900000 */
[----:B------:R-:W2:Y:S02]  /*8ac0*/  @!P0 SYNCS.PHASECHK.TRANS64 P0, [R0+URZ], R3 ;  /* 0x00000003000085a7 */ /* 0x000ea400080010ff */
[----:B--2---:R-:W-:Y:S05]  /*8ad0*/  @!P0 BRA `(.L_x_165) ;  /* 0xfffffffc00f08947 */ /* 0x004fea000383ffff */
[----:B------:R-:W-:Y:S05]  /*8ae0*/  BRA `(.L_x_166) ;  /* 0xffffffa400747947 */ /* 0x000fea000383ffff */
.L_x_52:
[----:B------:R-:W-:-:S07]  /*8af0*/  MOV R0, UR5 ;  /* 0x0000000500007c02 */ /* 0x000fce0008000f00 */
.L_x_167:
[----:B-1----:R1:W2:Y:S02]  /*8b00*/  SYNCS.PHASECHK.TRANS64.TRYWAIT P0, [R0+URZ], R3 ;  /* 0x00000003000075a7 */ /* 0x0022a400080011ff */
[----:B--2---:R-:W-:Y:S05]  /*8b10*/  @!P0 NANOSLEEP.SYNCS 0x989680 ;  /* 0x009896800000895d */ /* 0x004fea0003900000 */
[----:B------:R-:W2:Y:S02]  /*8b20*/  @!P0 SYNCS.PHASECHK.TRANS64 P0, [R0+URZ], R3 ;  /* 0x00000003000085a7 */ /* 0x000ea400080010ff */
[----:B--2---:R-:W-:Y:S05]  /*8b30*/  @!P0 BRA `(.L_x_167) ;  /* 0xfffffffc00f08947 */ /* 0x004fea000383ffff */
[----:B------:R-:W-:Y:S05]  /*8b40*/  BRA `(.L_x_168) ;  /* 0xffffffa400807947 */ /* 0x000fea000383ffff */
.L_x_53:
[----:B------:R-:W-:-:S07]  /*8b50*/  MOV R0, UR5 ;  /* 0x0000000500007c02 */ /* 0x000fce0008000f00 */
.L_x_169:
[----:B-1----:R1:W2:Y:S02]  /*8b60*/  SYNCS.PHASECHK.TRANS64.TRYWAIT P0, [R0+URZ], R3 ;  /* 0x00000003000075a7 */ /* 0x0022a400080011ff */
[----:B--2---:R-:W-:Y:S05]  /*8b70*/  @!P0 NANOSLEEP.SYNCS 0x989680 ;  /* 0x009896800000895d */ /* 0x004fea0003900000 */
[----:B------:R-:W2:Y:S02]  /*8b80*/  @!P0 SYNCS.PHASECHK.TRANS64 P0, [R0+URZ], R3 ;  /* 0x00000003000085a7 */ /* 0x000ea400080010ff */
[----:B--2---:R-:W-:Y:S05]  /*8b90*/  @!P0 BRA `(.L_x_169) ;  /* 0xfffffffc00f08947 */ /* 0x004fea000383ffff */
[----:B------:R-:W-:Y:S05]  /*8ba0*/  BRA `(.L_x_170) ;  /* 0xffffffa4008c7947 */ /* 0x000fea000383ffff */
.L_x_54:
[----:B------:R-:W-:-:S07]  /*8bb0*/  MOV R0, UR5 ;  /* 0x0000000500007c02 */ /* 0x000fce0008000f00 */
.L_x_171:
[----:B-1----:R1:W2:Y:S02]  /*8bc0*/  SYNCS.PHASECHK.TRANS64.TRYWAIT P0, [R0+URZ], R3 ;  /* 0x00000003000075a7 */ /* 0x0022a400080011ff */
[----:B--2---:R-:W-:Y:S05]  /*8bd0*/  @!P0 NANOSLEEP.SYNCS 0x989680 ;  /* 0x009896800000895d */ /* 0x004fea0003900000 */
[----:B------:R-:W2:Y:S02]  /*8be0*/  @!P0 SYNCS.PHASECHK.TRANS64 P0, [R0+URZ], R3 ;  /* 0x00000003000085a7 */ /* 0x000ea400080010ff */
[----:B--2---:R-:W-:Y:S05]  /*8bf0*/  @!P0 BRA `(.L_x_171) ;  /* 0xfffffffc00f08947 */ /* 0x004fea000383ffff */
[----:B------:R-:W-:Y:S05]  /*8c00*/  BRA `(.L_x_172) ;  /* 0xffffffa400987947 */ /* 0x000fea000383ffff */
.L_x_55:
[----:B------:R-:W-:-:S07]  /*8c10*/  MOV R0, UR5 ;  /* 0x0000000500007c02 */ /* 0x000fce0008000f00 */
.L_x_173:
[----:B-1----:R1:W2:Y:S02]  /*8c20*/  SYNCS.PHASECHK.TRANS64.TRYWAIT P0, [R0+URZ], R3 ;  /* 0x00000003000075a7 */ /* 0x0022a400080011ff */
[----:B--2---:R-:W-:Y:S05]  /*8c30*/  @!P0 NANOSLEEP.SYNCS 0x989680 ;  /* 0x009896800000895d */ /* 0x004fea0003900000 */
[----:B------:R-:W2:Y:S02]  /*8c40*/  @!P0 SYNCS.PHASECHK.TRANS64 P0, [R0+URZ], R3 ;  /* 0x00000003000085a7 */ /* 0x000ea400080010ff */
[----:B--2---:R-:W-:Y:S05]  /*8c50*/  @!P0 BRA `(.L_x_173) ;  /* 0xfffffffc00f08947 */ /* 0x004fea000383ffff */
[----:B------:R-:W-:Y:S05]  /*8c60*/  BRA `(.L_x_174) ;  /* 0xffffffa400a47947 */ /* 0x000fea000383ffff */
.L_x_56:
[----:B------:R-:W-:-:S07]  /*8c70*/  MOV R0, UR5 ;  /* 0x0000000500007c02 */ /* 0x000fce0008000f00 */
.L_x_175:
[----:B-1----:R1:W2:Y:S02]  /*8c80*/  SYNCS.PHASECHK.TRANS64.TRYWAIT P0, [R0+URZ], R3 ;  /* 0x00000003000075a7 */ /* 0x0022a400080011ff */
[----:B--2---:R-:W-:Y:S05]  /*8c90*/  @!P0 NANOSLEEP.SYNCS 0x989680 ;  /* 0x009896800000895d */ /* 0x004fea0003900000 */
[----:B------:R-:W2:Y:S02]  /*8ca0*/  @!P0 SYNCS.PHASECHK.TRANS64 P0, [R0+URZ], R3 ;  /* 0x00000003000085a7 */ /* 0x000ea400080010ff */
[----:B--2---:R-:W-:Y:S05]  /*8cb0*/  @!P0 BRA `(.L_x_175) ;  /* 0xfffffffc00f08947 */ /* 0x004fea000383ffff */
[----:B------:R-:W-:Y:S05]  /*8cc0*/  BRA `(.L_x_176) ;  /* 0xffffffa400b07947 */ /* 0x000fea000383ffff */
.L_x_57:
[----:B------:R-:W-:-:S07]  /*8cd0*/  MOV R0, UR5 ;  /* 0x0000000500007c02 */ /* 0x000fce0008000f00 */
.L_x_177:
[----:B-1----:R1:W2:Y:S02]  /*8ce0*/  SYNCS.PHASECHK.TRANS64.TRYWAIT P0, [R0+URZ], R3 ;  /* 0x00000003000075a7 */ /* 0x0022a400080011ff */
[----:B--2---:R-:W-:Y:S05]  /*8cf0*/  @!P0 NANOSLEEP.SYNCS 0x989680 ;  /* 0x009896800000895d */ /* 0x004fea0003900000 */
[----:B------:R-:W2:Y:S02]  /*8d00*/  @!P0 SYNCS.PHASECHK.TRANS64 P0, [R0+URZ], R3 ;  /* 0x00000003000085a7 */ /* 0x000ea400080010ff */
[----:B--2---:R-:W-:Y:S05]  /*8d10*/  @!P0 BRA `(.L_x_177) ;  /* 0xfffffffc00f08947 */ /* 0x004fea000383ffff */
[----:B------:R-:W-:Y:S05]  /*8d20*/  BRA `(.L_x_178) ;  /* 0xffffffa400bc7947 */ /* 0x000fea000383ffff */
.L_x_58:
[----:B------:R-:W-:-:S07]  /*8d30*/  MOV R0, UR5 ;  /* 0x0000000500007c02 */ /* 0x000fce0008000f00 */
.L_x_179:
[----:B-1----:R1:W2:Y:S02]  /*8d40*/  SYNCS.PHASECHK.TRANS64.TRYWAIT P0, [R0+URZ], R3 ;  /* 0x00000003000075a7 */ /* 0x0022a400080011ff */
[----:B--2---:R-:W-:Y:S05]  /*8d50*/  @!P0 NANOSLEEP.SYNCS 0x989680 ;  /* 0x009896800000895d */ /* 0x004fea0003900000 */
[----:B------:R-:W2:Y:S02]  /*8d60*/  @!P0 SYNCS.PHASECHK.TRANS64 P0, [R0+URZ], R3 ;  /* 0x00000003000085a7 */ /* 0x000ea400080010ff */
[----:B--2---:R-:W-:Y:S05]  /*8d70*/  @!P0 BRA `(.L_x_179) ;  /* 0xfffffffc00f08947 */ /* 0x004fea000383ffff */
[----:B------:R-:W-:Y:S05]  /*8d80*/  BRA `(.L_x_180) ;  /* 0xffffffa400c87947 */ /* 0x000fea000383ffff */
.L_x_59:
[----:B------:R-:W-:-:S07]  /*8d90*/  MOV R0, UR5 ;  /* 0x0000000500007c02 */ /* 0x000fce0008000f00 */
.L_x_181:
[----:B-1----:R1:W2:Y:S02]  /*8da0*/  SYNCS.PHASECHK.TRANS64.TRYWAIT P0, [R0+URZ], R3 ;  /* 0x00000003000075a7 */ /* 0x0022a400080011ff */
[----:B--2---:R-:W-:Y:S05]  /*8db0*/  @!P0 NANOSLEEP.SYNCS 0x989680 ;  /* 0x009896800000895d */ /* 0x004fea0003900000 */
[----:B------:R-:W2:Y:S02]  /*8dc0*/  @!P0 SYNCS.PHASECHK.TRANS64 P0, [R0+URZ], R3 ;  /* 0x00000003000085a7 */ /* 0x000ea400080010ff */
[----:B--2---:R-:W-:Y:S05]  /*8dd0*/  @!P0 BRA `(.L_x_181) ;  /* 0xfffffffc00f08947 */ /* 0x004fea000383ffff */
[----:B------:R-:W-:Y:S05]  /*8de0*/  BRA `(.L_x_182) ;  /* 0xffffffa400d47947 */ /* 0x000fea000383ffff */
.L_x_62:
[----:B--2---:R2:W3:Y:S02]  /*8df0*/  SYNCS.PHASECHK.TRANS64.TRYWAIT P0, [R2+URZ+0x1b0], R4 ;  /* 0x0001b004020075a7 */ /* 0x0044e400080011ff */
[----:B---3--:R-:W-:Y:S05]  /*8e00*/  @!P0 NANOSLEEP.SYNCS 0x989680 ;  /* 0x009896800000895d */ /* 0x008fea0003900000 */
[----:B------:R-:W3:Y:S02]  /*8e10*/  @!P0 SYNCS.PHASECHK.TRANS64 P0, [R2+URZ+0x1b0], R4 ;  /* 0x0001b004020085a7 */ /* 0x000ee400080010ff */
[----:B---3--:R-:W-:Y:S05]  /*8e20*/  @!P0 BRA `(.L_x_62) ;  /* 0xfffffffc00f08947 */ /* 0x008fea000383ffff */
[----:B------:R-:W-:Y:S05]  /*8e30*/  BRA `(.L_x_183) ;  /* 0xffffffa800307947 */ /* 0x000fea000383ffff */
.L_x_63:
[----:B------:R-:W-:-:S07]  /*8e40*/  MOV R2, UR4 ;  /* 0x0000000400027c02 */ /* 0x000fce0008000f00 */
.L_x_184:
[----:B--2---:R2:W3:Y:S02]  /*8e50*/  SYNCS.PHASECHK.TRANS64.TRYWAIT P0, [R2+URZ+0x160], R5 ;  /* 0x00016005020075a7 */ /* 0x0044e400080011ff */
[----:B---3--:R-:W-:Y:S05]  /*8e60*/  @!P0 NANOSLEEP.SYNCS 0x989680 ;  /* 0x009896800000895d */ /* 0x008fea0003900000 */
[----:B------:R-:W3:Y:S02]  /*8e70*/  @!P0 SYNCS.PHASECHK.TRANS64 P0, [R2+URZ+0x160], R5 ;  /* 0x00016005020085a7 */ /* 0x000ee400080010ff */
[----:B---3--:R-:W-:Y:S05]  /*8e80*/  @!P0 BRA `(.L_x_184) ;  /* 0xfffffffc00f08947 */ /* 0x008fea000383ffff */
[----:B------:R-:W-:Y:S05]  /*8e90*/  BRA `(.L_x_185) ;  /* 0xffffffa800407947 */ /* 0x000fea000383ffff */
.L_x_64:
[----:B--2---:R2:W3:Y:S02]  /*8ea0*/  SYNCS.PHASECHK.TRANS64.TRYWAIT P1, [R2+URZ+0x150], R4 ;  /* 0x00015004020075a7 */ /* 0x0044e400080211ff */
[----:B---3--:R-:W-:Y:S05]  /*8eb0*/  @!P1 NANOSLEEP.SYNCS 0x989680 ;  /* 0x009896800000995d */ /* 0x008fea0003900000 */
[----:B------:R-:W3:Y:S02]  /*8ec0*/  @!P1 SYNCS.PHASECHK.TRANS64 P1, [R2+URZ+0x150], R4 ;  /* 0x00015004020095a7 */ /* 0x000ee400080210ff */
[----:B---3--:R-:W-:Y:S05]  /*8ed0*/  @!P1 BRA `(.L_x_64) ;  /* 0xfffffffc00f09947 */ /* 0x008fea000383ffff */
[----:B------:R-:W-:Y:S05]  /*8ee0*/  BRA `(.L_x_186) ;  /* 0xffffffa800707947 */ /* 0x000fea000383ffff */
.L_x_67:
[----:B------:R-:W-:-:S07]  /*8ef0*/  MOV R0, UR4 ;  /* 0x0000000400007c02 */ /* 0x000fce0008000f00 */
.L_x_187:
[----:B--2---:R2:W3:Y:S02]  /*8f00*/  SYNCS.PHASECHK.TRANS64.TRYWAIT P0, [R0+URZ+0x160], R2 ;  /* 0x00016002000075a7 */ /* 0x0044e400080011ff */
[----:B---3--:R-:W-:Y:S05]  /*8f10*/  @!P0 NANOSLEEP.SYNCS 0x989680 ;  /* 0x009896800000895d */ /* 0x008fea0003900000 */
[----:B------:R-:W3:Y:S02]  /*8f20*/  @!P0 SYNCS.PHASECHK.TRANS64 P0, [R0+URZ+0x160], R2 ;  /* 0x00016002000085a7 */ /* 0x000ee400080010ff */
[----:B---3--:R-:W-:Y:S05]  /*8f30*/  @!P0 BRA `(.L_x_187) ;  /* 0xfffffffc00f08947 */ /* 0x008fea000383ffff */
[----:B------:R-:W-:Y:S05]  /*8f40*/  BRA `(.L_x_66) ;  /* 0xffffffa800c47947 */ /* 0x000fea000383ffff */
.L_x_76:
[----:B--2---:R-:W-:-:S04]  /*8f50*/  MOV R5, UR5 ;  /* 0x0000000500057c02 */ /* 0x004fc80008000f00 */
[----:B------:R2:W3:Y:S03]  /*8f60*/  SYNCS.PHASECHK.TRANS64.TRYWAIT P0, [R5+URZ+0x8], R6 ;  /* 0x00000806050075a7 */ /* 0x0004e600080011ff */
[----:B---3--:R-:W-:Y:S05]  /*8f70*/  @!P0 NANOSLEEP.SYNCS 0x989680 ;  /* 0x009896800000895d */ /* 0x008fea0003900000 */
[----:B------:R-:W3:Y:S02]  /*8f80*/  @!P0 SYNCS.PHASECHK.TRANS64 P0, [R5+URZ+0x8], R6 ;  /* 0x00000806050085a7 */ /* 0x000ee400080010ff */
[----:B---3--:R-:W-:Y:S05]  /*8f90*/  @!P0 BRA `(.L_x_76) ;  /* 0xfffffffc00ec8947 */ /* 0x008fea000383ffff */
[----:B------:R-:W-:Y:S05]  /*8fa0*/  BRA `(.L_x_75) ;  /* 0xffffffac00787947 */ /* 0x000fea000383ffff */
.L_x_78:
[----:B------:R-:W-:Y:S01]  /*8fb0*/  BSSY B0, `(.L_x_188) ;  /* 0x0000006000007945 */ /* 0x000fe20003800000 */
[----:B------:R-:W-:-:S07]  /*8fc0*/  MOV R15, 0xffffffff ;  /* 0xffffffff000f7802 */ /* 0x000fce0000000f00 */
[----:B-12--5:R-:W-:Y:S05]  /*8fd0*/  WARPSYNC.COLLECTIVE R15, `(.L_x_189) ;  /* 0x000000000f0c7348 */ /* 0x026fea0003c00000 */
[----:B------:R-:W-:Y:S02]  /*8fe0*/  ELECT P6, UR79, PT ;  /* 0x00000000004f782f */ /* 0x000fe400038c0000 */
[----:B------:R-:W-:Y:S01]  /*8ff0*/  MOV R14, UR79 ;  /* 0x0000004f000e7c02 */ /* 0x000fe20008000f00 */
[----:B-12--5:R-:W-:Y:S10]  /*9000*/  ENDCOLLECTIVE ;  /* 0x000000000000791b */ /* 0x026ff40003800000 */
.L_x_189:
[----:B------:R-:W-:Y:S05]  /*9010*/  BSYNC B0 ;  /* 0x0000000000007941 */ /* 0x000fea0003800000 */
.L_x_188:
[----:B------:R-:W-:Y:S05]  /*9020*/  BRA `(.L_x_190) ;  /* 0xffffffac00a87947 */ /* 0x000fea000383ffff */
.L_x_80:
[----:B--2---:R-:W-:-:S04]  /*9030*/  MOV R0, UR5 ;  /* 0x0000000500007c02 */ /* 0x004fc80008000f00 */
[----:B------:R2:W3:Y:S03]  /*9040*/  SYNCS.PHASECHK.TRANS64.TRYWAIT P0, [R0+URZ+0x8], R4 ;  /* 0x00000804000075a7 */ /* 0x0004e600080011ff */
[----:B---3--:R-:W-:Y:S05]  /*9050*/  @!P0 NANOSLEEP.SYNCS 0x989680 ;  /* 0x009896800000895d */ /* 0x008fea0003900000 */
[----:B------:R-:W3:Y:S02]  /*9060*/  @!P0 SYNCS.PHASECHK.TRANS64 P0, [R0+URZ+0x8], R4 ;  /* 0x00000804000085a7 */ /* 0x000ee400080010ff */
[----:B---3--:R-:W-:Y:S05]  /*9070*/  @!P0 BRA `(.L_x_80) ;  /* 0xfffffffc00ec8947 */ /* 0x008fea000383ffff */
[----:B------:R-:W-:Y:S05]  /*9080*/  BRA `(.L_x_79) ;  /* 0xffffffac00ac7947 */ /* 0x000fea000383ffff */
.L_x_81:
[----:B-1----:R1:W2:Y:S02]  /*9090*/  SYNCS.PHASECHK.TRANS64.TRYWAIT P0, [R0+URZ+0x150], R4 ;  /* 0x00015004000075a7 */ /* 0x0022a400080011ff */
[----:B--2---:R-:W-:Y:S05]  /*90a0*/  @!P0 NANOSLEEP.SYNCS 0x989680 ;  /* 0x009896800000895d */ /* 0x004fea0003900000 */
[----:B------:R-:W2:Y:S02]  /*90b0*/  @!P0 SYNCS.PHASECHK.TRANS64 P0, [R0+URZ+0x150], R4 ;  /* 0x00015004000085a7 */ /* 0x000ea400080010ff */
[----:B--2---:R-:W-:Y:S05]  /*90c0*/  @!P0 BRA `(.L_x_81) ;  /* 0xfffffffc00f08947 */ /* 0x004fea000383ffff */
[----:B------:R-:W-:Y:S05]  /*90d0*/  BRA `(.L_x_191) ;  /* 0xffffffb000987947 */ /* 0x000fea000383ffff */
.L_x_83:
[----:B------:R-:W-:-:S07]  /*90e0*/  MOV R0, UR31 ;  /* 0x0000001f00007c02 */ /* 0x000fce0008000f00 */
.L_x_192:
[----:B-1----:R1:W2:Y:S02]  /*90f0*/  SYNCS.PHASECHK.TRANS64.TRYWAIT P0, [R0+URZ+0x190], R4 ;  /* 0x00019004000075a7 */ /* 0x0022a400080011ff */
[----:B--2---:R-:W-:Y:S05]  /*9100*/  @!P0 NANOSLEEP.SYNCS 0x989680 ;  /* 0x009896800000895d */ /* 0x004fea0003900000 */
[----:B------:R-:W2:Y:S02]  /*9110*/  @!P0 SYNCS.PHASECHK.TRANS64 P0, [R0+URZ+0x190], R4 ;  /* 0x00019004000085a7 */ /* 0x000ea400080010ff */
[----:B--2---:R-:W-:Y:S05]  /*9120*/  @!P0 BRA `(.L_x_192) ;  /* 0xfffffffc00f08947 */ /* 0x004fea000383ffff */
[----:B------:R-:W-:Y:S05]  /*9130*/  BRA `(.L_x_193) ;  /* 0xffffffb000e47947 */ /* 0x000fea000383ffff */
.L_x_86:
[----:B------:R-:W-:Y:S07]  /*9140*/  MOV R0, UR5 ;  /* 0x0000000500007c02 */ /* 0x000fee0008000f00 */
.L_x_194:
[----:B-1----:R1:W2:Y:S02]  /*9150*/  SYNCS.PHASECHK.TRANS64.TRYWAIT P0, [R0+URZ], R4 ;  /* 0x00000004000075a7 */ /* 0x0022a400080011ff */
[----:B--2---:R-:W-:Y:S05]  /*9160*/  @!P0 NANOSLEEP.SYNCS 0x989680 ;  /* 0x009896800000895d */ /* 0x004fea0003900000 */
[----:B------:R-:W2:Y:S02]  /*9170*/  @!P0 SYNCS.PHASECHK.TRANS64 P0, [R0+URZ], R4 ;  /* 0x00000004000085a7 */ /* 0x000ea400080010ff */
[----:B--2---:R-:W-:Y:S05]  /*9180*/  @!P0 BRA `(.L_x_194) ;  /* 0xfffffffc00f08947 */ /* 0x004fea000383ffff */
[----:B------:R-:W-:Y:S05]  /*9190*/  BRA `(.L_x_85) ;  /* 0xffffffb000f87947 */ /* 0x000fea000383ffff */
.L_x_90:
[----:B-1----:R-:W-:-:S07]  /*91a0*/  MOV R0, UR4 ;  /* 0x0000000400007c02 */ /* 0x002fce0008000f00 */
.L_x_195:
[----:B-1----:R1:W2:Y:S02]  /*91b0*/  SYNCS.PHASECHK.TRANS64.TRYWAIT P0, [R0+URZ], R2 ;  /* 0x00000002000075a7 */ /* 0x0022a400080011ff */
[----:B--2---:R-:W-:Y:S05]  /*91c0*/  @!P0 NANOSLEEP.SYNCS 0x989680 ;  /* 0x009896800000895d */ /* 0x004fea0003900000 */
[----:B------:R-:W2:Y:S02]  /*91d0*/  @!P0 SYNCS.PHASECHK.TRANS64 P0, [R0+URZ], R2 ;  /* 0x00000002000085a7 */ /* 0x000ea400080010ff */
[----:B--2---:R-:W-:Y:S05]  /*91e0*/  @!P0 BRA `(.L_x_195) ;  /* 0xfffffffc00f08947 */ /* 0x004fea000383ffff */
[----:B------:R-:W-:Y:S05]  /*91f0*/  BRA `(.L_x_196) ;  /* 0xffffffb400ec7947 */ /* 0x000fea000383ffff */
.L_x_91:
[----:B------:R-:W-:-:S07]  /*9200*/  MOV R0, UR5 ;  /* 0x0000000500007c02 */ /* 0x000fce0008000f00 */
.L_x_197:
[----:B-1----:R1:W2:Y:S02]  /*9210*/  SYNCS.PHASECHK.TRANS64.TRYWAIT P0, [R0+URZ], R3 ;  /* 0x00000003000075a7 */ /* 0x0022a400080011ff */
[----:B--2---:R-:W-:Y:S05]  /*9220*/  @!P0 NANOSLEEP.SYNCS 0x989680 ;  /* 0x009896800000895d */ /* 0x004fea0003900000 */
[----:B------:R-:W2:Y:S02]  /*9230*/  @!P0 SYNCS.PHASECHK.TRANS64 P0, [R0+URZ], R3 ;  /* 0x00000003000085a7 */ /* 0x000ea400080010ff */
[----:B--2---:R-:W-:Y:S05]  /*9240*/  @!P0 BRA `(.L_x_197) ;  /* 0xfffffffc00f08947 */ /* 0x004fea000383ffff */
[----:B------:R-:W-:Y:S05]  /*9250*/  BRA `(.L_x_198) ;  /* 0xffffffb400f87947 */ /* 0x000fea000383ffff */
.L_x_92:
[----:B------:R-:W-:-:S07]  /*9260*/  MOV R0, UR5 ;  /* 0x0000000500007c02 */ /* 0x000fce0008000f00 */
.L_x_199:
[----:B-1----:R1:W2:Y:S02]  /*9270*/  SYNCS.PHASECHK.TRANS64.TRYWAIT P0, [R0+URZ], R3 ;  /* 0x00000003000075a7 */ /* 0x0022a400080011ff */
[----:B--2---:R-:W-:Y:S05]  /*9280*/  @!P0 NANOSLEEP.SYNCS 0x989680 ;  /* 0x009896800000895d */ /* 0x004fea0003900000 */
[----:B------:R-:W2:Y:S02]  /*9290*/  @!P0 SYNCS.PHASECHK.TRANS64 P0, [R0+URZ], R3 ;  /* 0x00000003000085a7 */ /* 0x000ea400080010ff */
[----:B--2---:R-:W-:Y:S05]  /*92a0*/  @!P0 BRA `(.L_x_199) ;  /* 0xfffffffc00f08947 */ /* 0x004fea000383ffff */
[----:B------:R-:W-:Y:S05]  /*92b0*/  BRA `(.L_x_200) ;  /* 0xffffffb800047947 */ /* 0x000fea000383ffff */
.L_x_95:
[----:B------:R-:W-:-:S07]  /*92c0*/  MOV R0, UR26 ;  /* 0x0000001a00007c02 */ /* 0x000fce0008000f00 */
.L_x_201:
[----:B-1----:R1:W2:Y:S02]  /*92d0*/  SYNCS.PHASECHK.TRANS64.TRYWAIT P1, [R0+URZ+0x1d0], R2 ;  /* 0x0001d002000075a7 */ /* 0x0022a400080211ff */
[----:B--2---:R-:W-:Y:S05]  /*92e0*/  @!P1 NANOSLEEP.SYNCS 0x989680 ;  /* 0x009896800000995d */ /* 0x004fea0003900000 */
[----:B------:R-:W2:Y:S02]  /*92f0*/  @!P1 SYNCS.PHASECHK.TRANS64 P1, [R0+URZ+0x1d0], R2 ;  /* 0x0001d002000095a7 */ /* 0x000ea400080210ff */
[----:B--2---:R-:W-:Y:S05]  /*9300*/  @!P1 BRA `(.L_x_201) ;  /* 0xfffffffc00f09947 */ /* 0x004fea000383ffff */
[----:B------:R-:W-:Y:S05]  /*9310*/  BRA `(.L_x_202) ;  /* 0xffffffb800507947 */ /* 0x000fea000383ffff */
.L_x_100:
[----:B---3--:R3:W4:Y:S02]  /*9320*/  SYNCS.PHASECHK.TRANS64.TRYWAIT P0, [R12+URZ+0x150], R0 ;  /* 0x000150000c0075a7 */ /* 0x00872400080011ff */
[----:B----4-:R-:W-:Y:S05]  /*9330*/  @!P0 NANOSLEEP.SYNCS 0x989680 ;  /* 0x009896800000895d */ /* 0x010fea0003900000 */
[----:B------:R-:W4:Y:S02]  /*9340*/  @!P0 SYNCS.PHASECHK.TRANS64 P0, [R12+URZ+0x150], R0 ;  /* 0x000150000c0085a7 */ /* 0x000f2400080010ff */
[----:B----4-:R-:W-:Y:S05]  /*9350*/  @!P0 BRA `(.L_x_100) ;  /* 0xfffffffc00f08947 */ /* 0x010fea000383ffff */
[----:B------:R-:W-:Y:S05]  /*9360*/  BRA `(.L_x_203) ;  /* 0xffffffbc00687947 */ /* 0x000fea000383ffff */
.L_x_103:
[----:B-1----:R-:W-:Y:S07]  /*9370*/  MOV R0, UR29 ;  /* 0x0000001d00007c02 */ /* 0x002fee0008000f00 */
.L_x_204:
[----:B-1----:R1:W3:Y:S02]  /*9380*/  SYNCS.PHASECHK.TRANS64.TRYWAIT P2, [R0+URZ+0x148], R6 ;  /* 0x00014806000075a7 */ /* 0x0022e400080411ff */
[----:B---3--:R-:W-:Y:S05]  /*9390*/  @!P2 NANOSLEEP.SYNCS 0x989680 ;  /* 0x009896800000a95d */ /* 0x008fea0003900000 */
[----:B------:R-:W3:Y:S02]  /*93a0*/  @!P2 SYNCS.PHASECHK.TRANS64 P2, [R0+URZ+0x148], R6 ;  /* 0x000148060000a5a7 */ /* 0x000ee400080410ff */
[----:B---3--:R-:W-:Y:S05]  /*93b0*/  @!P2 BRA `(.L_x_204) ;  /* 0xfffffffc00f0a947 */ /* 0x008fea000383ffff */
[----:B------:R-:W-:Y:S05]  /*93c0*/  BRA `(.L_x_102) ;  /* 0xffffffc000cc7947 */ /* 0x000fea000383ffff */
.L_x_106:
[----:B------:R-:W-:Y:S07]  /*93d0*/  MOV R0, UR4 ;  /* 0x0000000400007c02 */ /* 0x000fee0008000f00 */
.L_x_205:
[----:B-1----:R1:W3:Y:S02]  /*93e0*/  SYNCS.PHASECHK.TRANS64.TRYWAIT P0, [R0+URZ+0x128], R9 ;  /* 0x00012809000075a7 */ /* 0x0022e400080011ff */
[----:B---3--:R-:W-:Y:S05]  /*93f0*/  @!P0 NANOSLEEP.SYNCS 0x989680 ;  /* 0x009896800000895d */ /* 0x008fea0003900000 */
[----:B------:R-:W3:Y:S02]  /*9400*/  @!P0 SYNCS.PHASECHK.TRANS64 P0, [R0+URZ+0x128], R9 ;  /* 0x00012809000085a7 */ /* 0x000ee400080010ff */
[----:B---3--:R-:W-:Y:S05]  /*9410*/  @!P0 BRA `(.L_x_205) ;  /* 0xfffffffc00f08947 */ /* 0x008fea000383ffff */
[----:B------:R-:W-:Y:S05]  /*9420*/  BRA `(.L_x_206) ;  /* 0xffffffc4002c7947 */ /* 0x000fea000383ffff */
.L_x_107:
[----:B------:R-:W-:Y:S07]  /*9430*/  MOV R0, UR5 ;  /* 0x0000000500007c02 */ /* 0x000fee0008000f00 */
.L_x_207:
[----:B-1----:R1:W3:Y:S02]  /*9440*/  SYNCS.PHASECHK.TRANS64.TRYWAIT P0, [R0+URZ+0x128], R6 ;  /* 0x00012806000075a7 */ /* 0x0022e400080011ff */
[----:B---3--:R-:W-:Y:S05]  /*9450*/  @!P0 NANOSLEEP.SYNCS 0x989680 ;  /* 0x009896800000895d */ /* 0x008fea0003900000 */
[----:B------:R-:W3:Y:S02]  /*9460*/  @!P0 SYNCS.PHASECHK.TRANS64 P0, [R0+URZ+0x128], R6 ;  /* 0x00012806000085a7 */ /* 0x000ee400080010ff */
[----:B---3--:R-:W-:Y:S05]  /*9470*/  @!P0 BRA `(.L_x_207) ;  /* 0xfffffffc00f08947 */ /* 0x008fea000383ffff */
[----:B------:R-:W-:Y:S05]  /*9480*/  BRA `(.L_x_208) ;  /* 0xffffffc400a47947 */ /* 0x000fea000383ffff */
.L_x_109:
[----:B------:R-:W-:-:S07]  /*9490*/  MOV R0, UR4 ;  /* 0x0000000400007c02 */ /* 0x000fce0008000f00 */
.L_x_209:
[----:B-1----:R1:W3:Y:S02]  /*94a0*/  SYNCS.PHASECHK.TRANS64.TRYWAIT P0, [R0+URZ], R2 ;  /* 0x00000002000075a7 */ /* 0x0022e400080011ff */
[----:B---3--:R-:W-:Y:S05]  /*94b0*/  @!P0 NANOSLEEP.SYNCS 0x989680 ;  /* 0x009896800000895d */ /* 0x008fea0003900000 */
[----:B------:R-:W3:Y:S02]  /*94c0*/  @!P0 SYNCS.PHASECHK.TRANS64 P0, [R0+URZ], R2 ;  /* 0x00000002000085a7 */ /* 0x000ee400080010ff */
[----:B---3--:R-:W-:Y:S05]  /*94d0*/  @!P0 BRA `(.L_x_209) ;  /* 0xfffffffc00f08947 */ /* 0x008fea000383ffff */
[----:B------:R-:W-:Y:S05]  /*94e0*/  BRA `(.L_x_210) ;  /* 0xffffffc800547947 */ /* 0x000fea000383ffff */
.L_x_110:
[----:B------:R-:W-:-:S07]  /*94f0*/  MOV R0, UR5 ;  /* 0x0000000500007c02 */ /* 0x000fce0008000f00 */
.L_x_211:
[----:B-1----:R1:W3:Y:S02]  /*9500*/  SYNCS.PHASECHK.TRANS64.TRYWAIT P0, [R0+URZ], R2 ;  /* 0x00000002000075a7 */ /* 0x0022e400080011ff */
[----:B---3--:R-:W-:Y:S05]  /*9510*/  @!P0 NANOSLEEP.SYNCS 0x989680 ;  /* 0x009896800000895d */ /* 0x008fea0003900000 */
[----:B------:R-:W3:Y:S02]  /*9520*/  @!P0 SYNCS.PHASECHK.TRANS64 P0, [R0+URZ], R2 ;  /* 0x00000002000085a7 */ /* 0x000ee400080010ff */
[----:B---3--:R-:W-:Y:S05]  /*9530*/  @!P0 BRA `(.L_x_211) ;  /* 0xfffffffc00f08947 */ /* 0x008fea000383ffff */
[----:B------:R-:W-:Y:S05]  /*9540*/  BRA `(.L_x_212) ;  /* 0xffffffc800607947 */ /* 0x000fea000383ffff */
.L_x_112:
[----:B--2---:R2:W3:Y:S02]  /*9550*/  SYNCS.PHASECHK.TRANS64.TRYWAIT P0, [R0+URZ+0x150], R2 ;  /* 0x00015002000075a7 */ /* 0x0044e400080011ff */
[----:B---3--:R-:W-:Y:S05]  /*9560*/  @!P0 NANOSLEEP.SYNCS 0x989680 ;  /* 0x009896800000895d */ /* 0x008fea0003900000 */
[----:B------:R-:W3:Y:S02]  /*9570*/  @!P0 SYNCS.PHASECHK.TRANS64 P0, [R0+URZ+0x150], R2 ;  /* 0x00015002000085a7 */ /* 0x000ee400080010ff */
[----:B---3--:R-:W-:Y:S05]  /*9580*/  @!P0 BRA `(.L_x_112) ;  /* 0xfffffffc00f08947 */ /* 0x008fea000383ffff */
[----:B------:R-:W-:Y:S05]  /*9590*/  BRA `(.L_x_213) ;  /* 0xffffffcc00407947 */ /* 0x000fea000383ffff */
.L_x_122:
[----:B-1----:R1:W2:Y:S02]  /*95a0*/  SYNCS.PHASECHK.TRANS64.TRYWAIT P0, [R0+URZ+0x110], R3 ;  /* 0x00011003000075a7 */ /* 0x0022a400080011ff */
[----:B--2---:R-:W-:Y:S05]  /*95b0*/  @!P0 NANOSLEEP.SYNCS 0x989680 ;  /* 0x009896800000895d */ /* 0x004fea0003900000 */
[----:B------:R-:W2:Y:S02]  /*95c0*/  @!P0 SYNCS.PHASECHK.TRANS64 P0, [R0+URZ+0x110], R3 ;  /* 0x00011003000085a7 */ /* 0x000ea400080010ff */
[----:B--2---:R-:W-:Y:S05]  /*95d0*/  @!P0 BRA `(.L_x_122) ;  /* 0xfffffffc00f08947 */ /* 0x004fea000383ffff */
[----:B------:R-:W-:Y:S05]  /*95e0*/  BRA `(.L_x_121) ;  /* 0xffffffd800ac7947 */ /* 0x000fea000383ffff */
.L_x_124:
[----:B-1----:R1:W4:Y:S02]  /*95f0*/  SYNCS.PHASECHK.TRANS64.TRYWAIT P1, [R54+URZ+0x170], R2 ;  /* 0x00017002360075a7 */ /* 0x00232400080211ff */
[----:B----4-:R-:W-:Y:S05]  /*9600*/  @!P1 NANOSLEEP.SYNCS 0x989680 ;  /* 0x009896800000995d */ /* 0x010fea0003900000 */
[----:B------:R-:W4:Y:S02]  /*9610*/  @!P1 SYNCS.PHASECHK.TRANS64 P1, [R54+URZ+0x170], R2 ;  /* 0x00017002360095a7 */ /* 0x000f2400080210ff */
[----:B----4-:R-:W-:Y:S05]  /*9620*/  @!P1 BRA `(.L_x_124) ;  /* 0xfffffffc00f09947 */ /* 0x010fea000383ffff */
[----:B------:R-:W-:Y:S05]  /*9630*/  BRA `(.L_x_123) ;  /* 0xffffffd800dc7947 */ /* 0x000fea000383ffff */
.L_x_135:
[----:B-1----:R1:W2:Y:S02]  /*9640*/  SYNCS.PHASECHK.TRANS64.TRYWAIT P0, [R3+URZ+0x110], R68 ;  /* 0x00011044030075a7 */ /* 0x0022a400080011ff */
[----:B--2---:R-:W-:Y:S05]  /*9650*/  @!P0 NANOSLEEP.SYNCS 0x989680 ;  /* 0x009896800000895d */ /* 0x004fea0003900000 */
[----:B------:R-:W2:Y:S02]  /*9660*/  @!P0 SYNCS.PHASECHK.TRANS64 P0, [R3+URZ+0x110], R68 ;  /* 0x00011044030085a7 */ /* 0x000ea400080010ff */
[----:B--2---:R-:W-:Y:S05]  /*9670*/  @!P0 BRA `(.L_x_135) ;  /* 0xfffffffc00f08947 */ /* 0x004fea000383ffff */
[----:B------:R-:W-:Y:S05]  /*9680*/  BRA `(.L_x_134) ;  /* 0xffffffe400047947 */ /* 0x000fea000383ffff */
        .weak           $__internal_0_$__cuda_sm10x_tcgen05_guardrail_trap_col_being_dealloced_not_returned_by_alloc
        .type           $__internal_0_$__cuda_sm10x_tcgen05_guardrail_trap_col_being_dealloced_not_returned_by_alloc,@function
        .size           $__internal_0_$__cuda_sm10x_tcgen05_guardrail_trap_col_being_dealloced_not_returned_by_alloc,($__internal_1_$__cuda_sm10x_tcgen05_guardrail_trap_phase_invalid_during_alloc - $__internal_0_$__cuda_sm10x_tcgen05_guardrail_trap_col_being_dealloced_not_returned_by_alloc)
$__internal_0_$__cuda_sm10x_tcgen05_guardrail_trap_col_being_dealloced_not_returned_by_alloc:
[----:B------:R-:W-:Y:S05]  /*9690*/  BPT.TRAP 0x1 ;  /* 0x000000040000795c */ /* 0x000fea0000300000 */
[----:B------:R-:W-:-:S04]  /*96a0*/  HFMA2 R3, -RZ, RZ, 0, 0 ;  /* 0x00000000ff037431 */ /* 0x000fc800000001ff */
[----:B------:R-:W-:Y:S05]  /*96b0*/  RET.REL.NODEC R2 `(_ZN7cutlass13device_kernelINS_4gemm6kernel13GemmUniversalIN4cute5tupleIJiiiiEEENS1_10collective13CollectiveMmaINS1_35MainloopSm100TmaUmmaWarpSpecializedILi17ELi2ELi4ENS5_IJNS4_1CILi4EEENSA_ILi2EEENSA_ILi1EEEEEEEENS5_IJNSA_ILi128EEENSA_ILi64EEESH_EEENS_10bfloat16_tENS5_IJlSD_lEEESJ_SK_NS4_8TiledMMAINS4_8MMA_AtomIJNS4_26SM100_MMA_F16BF16_2x1SM_SSISJ_SJ_fLi128ELi64ELNS4_4UMMA5MajorE0ELSP_0ELNSO_7ScaleInE0ELSQ_0EEEEEENS4_6LayoutINS5_IJSD_SD_SD_EEENS5_IJNSA_ILi0EEESV_SV_EEEEENS5_IJNS4_10UnderscoreESY_SY_EEEEENS4_28SM100_TMA_2SM_LOAD_MULTICASTENS4_14ComposedLayoutINS4_7SwizzleILi3ELi4ELi3EEENS4_18smem_ptr_flag_bitsILi16EEENST_INS5_IJNSA_ILi8EEESH_EEENS5_IJSH_SD_EEEEEEEvNS4_8identityES11_S1B_vS1C_EENS_8epilogue10collective18CollectiveEpilogueINS1E_23Sm100TmaWarpSpecializedILi3ELi2ELi16ELb1ELb0EEEJNS5_IJSH_SH_SH_EEENS5_IJNST_ISH_SD_EENST_INS5_IJNSA_ILi16EEESC_EEENS5_IJSD_NSA_ILi32EEEEEEEEEEESJ_SK_SJ_SK_NS1E_6fusion15FusionCallbacksIS1I_NS1R_17LinearCombinationISJ_fSJ_fLNS_15FloatRoundStyleE2EEES1J_S1Q_JEEENS4_5SM1004TMEM4LOAD26SM100_TMEM_LOAD_32dp32b16xENS4_13SM90_TMA_LOADENS12_INS13_ILi1ELi4ELi3EEES16_NST_INS5_IJS17_S1L_EEENS5_IJS1L_SD_EEEEEEENS4_39AutoVectorizingCopyWithAssumedAlignmentILi128EEENS4_14SM90_TMA_STOREES26_S28_S28_EEEvvEEEEvNT_6ParamsE) ;  /* 0xffffff6802507950 */ /* 0x000fea0003c3ffff */
        .weak           $__internal_1_$__cuda_sm10x_tcgen05_guardrail_trap_phase_invalid_during_alloc
        .type           $__internal_1_$__cuda_sm10x_tcgen05_guardrail_trap_phase_invalid_during_alloc,@function
        .size           $__internal_1_$__cuda_sm10x_tcgen05_guardrail_trap_phase_invalid_during_alloc,($__internal_2_$__cuda_sm10x_tcgen05_guardrail_trap_unallocated_columns_being_dealloced - $__internal_1_$__cuda_sm10x_tcgen05_guardrail_trap_phase_invalid_during_alloc)
$__internal_1_$__cuda_sm10x_tcgen05_guardrail_trap_phase_invalid_during_alloc:
[----:B------:R-:W-:Y:S05]  /*96c0*/  BPT.TRAP 0x1 ;  /* 0x000000040000795c */ /* 0x000fea0000300000 */
[----:B------:R-:W-:-:S04]  /*96d0*/  MOV R5, 0x0 ;  /* 0x0000000000057802 */ /* 0x000fc80000000f00 */
[----:B------:R-:W-:Y:S05]  /*96e0*/  RET.REL.NODEC R4 `(_ZN7cutlass13device_kernelINS_4gemm6kernel13GemmUniversalIN4cute5tupleIJiiiiEEENS1_10collective13CollectiveMmaINS1_35MainloopSm100TmaUmmaWarpSpecializedILi17ELi2ELi4ENS5_IJNS4_1CILi4EEENSA_ILi2EEENSA_ILi1EEEEEEEENS5_IJNSA_ILi128EEENSA_ILi64EEESH_EEENS_10bfloat16_tENS5_IJlSD_lEEESJ_SK_NS4_8TiledMMAINS4_8MMA_AtomIJNS4_26SM100_MMA_F16BF16_2x1SM_SSISJ_SJ_fLi128ELi64ELNS4_4UMMA5MajorE0ELSP_0ELNSO_7ScaleInE0ELSQ_0EEEEEENS4_6LayoutINS5_IJSD_SD_SD_EEENS5_IJNSA_ILi0EEESV_SV_EEEEENS5_IJNS4_10UnderscoreESY_SY_EEEEENS4_28SM100_TMA_2SM_LOAD_MULTICASTENS4_14ComposedLayoutINS4_7SwizzleILi3ELi4ELi3EEENS4_18smem_ptr_flag_bitsILi16EEENST_INS5_IJNSA_ILi8EEESH_EEENS5_IJSH_SD_EEEEEEEvNS4_8identityES11_S1B_vS1C_EENS_8epilogue10collective18CollectiveEpilogueINS1E_23Sm100TmaWarpSpecializedILi3ELi2ELi16ELb1ELb0EEEJNS5_IJSH_SH_SH_EEENS5_IJNST_ISH_SD_EENST_INS5_IJNSA_ILi16EEESC_EEENS5_IJSD_NSA_ILi32EEEEEEEEEEESJ_SK_SJ_SK_NS1E_6fusion15FusionCallbacksIS1I_NS1R_17LinearCombinationISJ_fSJ_fLNS_15FloatRoundStyleE2EEES1J_S1Q_JEEENS4_5SM1004TMEM4LOAD26SM100_TMEM_LOAD_32dp32b16xENS4_13SM90_TMA_LOADENS12_INS13_ILi1ELi4ELi3EEES16_NST_INS5_IJS17_S1L_EEENS5_IJS1L_SD_EEEEEEENS4_39AutoVectorizingCopyWithAssumedAlignmentILi128EEENS4_14SM90_TMA_STOREES26_S28_S28_EEEvvEEEEvNT_6ParamsE) ;  /* 0xffffff6804447950 */ /* 0x000fea0003c3ffff */
        .weak           $__internal_2_$__cuda_sm10x_tcgen05_guardrail_trap_unallocated_columns_being_dealloced
        .type           $__internal_2_$__cuda_sm10x_tcgen05_guardrail_trap_unallocated_columns_being_dealloced,@function
        .size           $__internal_2_$__cuda_sm10x_tcgen05_guardrail_trap_unallocated_columns_being_dealloced,(.L_x_215 - $__internal_2_$__cuda_sm10x_tcgen05_guardrail_trap_unallocated_columns_being_dealloced)
$__internal_2_$__cuda_sm10x_tcgen05_guardrail_trap_unallocated_columns_being_dealloced:
[----:B------:R-:W-:Y:S05]  /*96f0*/  BPT.TRAP 0x1 ;  /* 0x000000040000795c */ /* 0x000fea0000300000 */
[----:B------:R-:W-:-:S04]  /*9700*/  HFMA2 R3, -RZ, RZ, 0, 0 ;  /* 0x00000000ff037431 */ /* 0x000fc800000001ff */
[----:B------:R-:W-:Y:S05]  /*9710*/  RET.REL.NODEC R2 `(_ZN7cutlass13device_kernelINS_4gemm6kernel13GemmUniversalIN4cute5tupleIJiiiiEEENS1_10collective13CollectiveMmaINS1_35MainloopSm100TmaUmmaWarpSpecializedILi17ELi2ELi4ENS5_IJNS4_1CILi4EEENSA_ILi2EEENSA_ILi1EEEEEEEENS5_IJNSA_ILi128EEENSA_ILi64EEESH_EEENS_10bfloat16_tENS5_IJlSD_lEEESJ_SK_NS4_8TiledMMAINS4_8MMA_AtomIJNS4_26SM100_MMA_F16BF16_2x1SM_SSISJ_SJ_fLi128ELi64ELNS4_4UMMA5MajorE0ELSP_0ELNSO_7ScaleInE0ELSQ_0EEEEEENS4_6LayoutINS5_IJSD_SD_SD_EEENS5_IJNSA_ILi0EEESV_SV_EEEEENS5_IJNS4_10UnderscoreESY_SY_EEEEENS4_28SM100_TMA_2SM_LOAD_MULTICASTENS4_14ComposedLayoutINS4_7SwizzleILi3ELi4ELi3EEENS4_18smem_ptr_flag_bitsILi16EEENST_INS5_IJNSA_ILi8EEESH_EEENS5_IJSH_SD_EEEEEEEvNS4_8identityES11_S1B_vS1C_EENS_8epilogue10collective18CollectiveEpilogueINS1E_23Sm100TmaWarpSpecializedILi3ELi2ELi16ELb1ELb0EEEJNS5_IJSH_SH_SH_EEENS5_IJNST_ISH_SD_EENST_INS5_IJNSA_ILi16EEESC_EEENS5_IJSD_NSA_ILi32EEEEEEEEEEESJ_SK_SJ_SK_NS1E_6fusion15FusionCallbacksIS1I_NS1R_17LinearCombinationISJ_fSJ_fLNS_15FloatRoundStyleE2EEES1J_S1Q_JEEENS4_5SM1004TMEM4LOAD26SM100_TMEM_LOAD_32dp32b16xENS4_13SM90_TMA_LOADENS12_INS13_ILi1ELi4ELi3EEES16_NST_INS5_IJS17_S1L_EEENS5_IJS1L_SD_EEEEEEENS4_39AutoVectorizingCopyWithAssumedAlignmentILi128EEENS4_14SM90_TMA_STOREES26_S28_S28_EEEvvEEEEvNT_6ParamsE) ;  /* 0xffffff6802387950 */ /* 0x000fea0003c3ffff */
.L_x_214:
[----:B------:R-:W-:-:S00]  /*9720*/  BRA `(.L_x_214) ;  /* 0xfffffffc00fc7947 */ /* 0x000fc0000383ffff */
[----:B------:R-:W-:-:S00]  /*9730*/  NOP ;  /* 0x0000000000007918 */ /* 0x000fc00000000000 */
        /* <DEDUP_REMOVED lines=12> */
.L_x_215:


//--------------------- .nv.global.init           --------------------------
	.section	.nv.global.init,"aw",@progbits
.nv.global.init:
	.type		$str$27,@object
	.size		$str$27,($str$28 - $str$27)
$str$27:
        /*0000*/ 	.byte	0x28, 0x61, 0x64, 0x64, 0x72, 0x65, 0x73, 0x73, 0x20, 0x26, 0x20, 0x6d, 0x61, 0x73, 0x6b, 0x29
        /*0010*/ 	.byte	0x20, 0x3d, 0x3d, 0x20, 0x30, 0x00
	.type		$str$28,@object
	.size		$str$28,($str$26 - $str$28)
$str$28:
        /*0016*/ 	.byte	0x2f, 0x74, 0x6d, 0x70, 0x2f, 0x63, 0x75, 0x74, 0x6c, 0x61, 0x73, 0x73, 0x5f, 0x73, 0x77, 0x65
        /*0026*/ 	.byte	0x65, 0x70, 0x5f, 0x73, 0x72, 0x63, 0x2f, 0x69, 0x6e, 0x63, 0x6c, 0x75, 0x64, 0x65, 0x2f, 0x63
        /*0036*/ 	.byte	0x75, 0x74, 0x65, 0x2f, 0x70, 0x6f, 0x69, 0x6e, 0x74, 0x65, 0x72, 0x5f, 0x66, 0x6c, 0x61, 0x67
        /*0046*/ 	.byte	0x67, 0x65, 0x64, 0x2e, 0x68, 0x70, 0x70, 0x00
	.type		$str$26,@object
	.size		$str$26,($str$25 - $str$26)
$str$26:
        /*004e*/ 	.byte	0x2f, 0x74, 0x6d, 0x70, 0x2f, 0x63, 0x75, 0x74, 0x6c, 0x61, 0x73, 0x73, 0x5f, 0x73, 0x77, 0x65
        /*005e*/ 	.byte	0x65, 0x70, 0x5f, 0x73, 0x72, 0x63, 0x2f, 0x69, 0x6e, 0x63, 0x6c, 0x75, 0x64, 0x65, 0x2f, 0x63
        /*006e*/ 	.byte	0x75, 0x74, 0x65, 0x2f, 0x61, 0x74, 0x6f, 0x6d, 0x2f, 0x63, 0x6f, 0x70, 0x79, 0x5f, 0x74, 0x72
        /*007e*/ 	.byte	0x61, 0x69, 0x74, 0x73, 0x5f, 0x73, 0x6d, 0x31, 0x30, 0x30, 0x2e, 0x68, 0x70, 0x70, 0x00
	.type		$str$25,@object
	.size		$str$25,(__unnamed_1 - $str$25)
$str$25:
        /*008d*/ 	.byte	0x28, 0x28, 0x75, 0x69, 0x6e, 0x74, 0x33, 0x32, 0x5f, 0x74, 0x28, 0x74, 0x68, 0x72, 0x65, 0x61
        /*009d*/ 	.byte	0x64, 0x49, 0x64, 0x78, 0x2e, 0x78, 0x29, 0x20, 0x2f, 0x20, 0x33, 0x32, 0x29, 0x20, 0x25, 0x20
        /*00ad*/ 	.byte	0x34, 0x29, 0x20, 0x3d, 0x3d, 0x20, 0x28, 0x28, 0x28, 0x74, 0x6d, 0x65, 0x6d, 0x5f, 0x61, 0x64
        /*00bd*/ 	.byte	0x64, 0x72, 0x20, 0x3e, 0x3e, 0x20, 0x31, 0x36, 0x29, 0x20, 0x2f, 0x20, 0x33, 0x32, 0x29, 0x20
        /*00cd*/ 	.byte	0x25, 0x20, 0x34, 0x29, 0x00
	.type		__unnamed_1,@object
	.size		__unnamed_1,(__unnamed_2 - __unnamed_1)
__unnamed_1:
        /*00d2*/ 	.byte	0x61, 0x75, 0x74, 0x6f, 0x20, 0x63, 0x75, 0x74, 0x65, 0x3a, 0x3a, 0x61, 0x73, 0x5f, 0x70, 0x6f
        /* <DEDUP_REMOVED lines=24> */
        /*0262*/ 	.byte	0x43, 0x3c, 0x32, 0x30, 0x34, 0x38, 0x3e, 0x3e, 0x3e, 0x3e, 0x5d, 0x00
	.type		__unnamed_2,@object
	.size		__unnamed_2,(.L_2 - __unnamed_2)
__unnamed_2:
        /* <DEDUP_REMOVED lines=40> */
        /*04ee*/ 	.byte	0x3a, 0x3a, 0x43, 0x3c, 0x30, 0x3e, 0x3e, 0x3e, 0x3e, 0x5d, 0x00
.L_2:


//--------------------- .nv.shared._ZN7cutlass13device_kernelINS_4gemm6kernel13GemmUniversalIN4cute5tupleIJiiiiEEENS1_10collective13CollectiveMmaINS1_35MainloopSm100TmaUmmaWarpSpecializedILi17ELi2ELi4ENS5_IJNS4_1CILi4EEENSA_ILi2EEENSA_ILi1EEEEEEEENS5_IJNSA_ILi128EEENSA_ILi64EEESH_EEENS_10bfloat16_tENS5_IJlSD_lEEESJ_SK_NS4_8TiledMMAINS4_8MMA_AtomIJNS4_26SM100_MMA_F16BF16_2x1SM_SSISJ_SJ_fLi128ELi64ELNS4_4UMMA5MajorE0ELSP_0ELNSO_7ScaleInE0ELSQ_0EEEEEENS4_6LayoutINS5_IJSD_SD_SD_EEENS5_IJNSA_ILi0EEESV_SV_EEEEENS5_IJNS4_10UnderscoreESY_SY_EEEEENS4_28SM100_TMA_2SM_LOAD_MULTICASTENS4_14ComposedLayoutINS4_7SwizzleILi3ELi4ELi3EEENS4_18smem_ptr_flag_bitsILi16EEENST_INS5_IJNSA_ILi8EEESH_EEENS5_IJSH_SD_EEEEEEEvNS4_8identityES11_S1B_vS1C_EENS_8epilogue10collective18CollectiveEpilogueINS1E_23Sm100TmaWarpSpecializedILi3ELi2ELi16ELb1ELb0EEEJNS5_IJSH_SH_SH_EEENS5_IJNST_ISH_SD_EENST_INS5_IJNSA_ILi16EEESC_EEENS5_IJSD_NSA_ILi32EEEEEEEEEEESJ_SK_SJ_SK_NS1E_6fusion15FusionCallbacksIS1I_NS1R_17LinearCombinationISJ_fSJ_fLNS_15FloatRoundStyleE2EEES1J_S1Q_JEEENS4_5SM1004TMEM4LOAD26SM100_TMEM_LOAD_32dp32b16xENS4_13SM90_TMA_LOADENS12_INS13_ILi1ELi4ELi3EEES16_NST_INS5_IJS17_S1L_EEENS5_IJS1L_SD_EEEEEEENS4_39AutoVectorizingCopyWithAssumedAlignmentILi128EEENS4_14SM90_TMA_STOREES26_S28_S28_EEEvvEEEEvNT_6ParamsE --------------------------
	.section	.nv.shared._ZN7cutlass13device_kernelINS_4gemm6kernel13GemmUniversalIN4cute5tupleIJiiiiEEENS1_10collective13CollectiveMmaINS1_35MainloopSm100TmaUmmaWarpSpecializedILi17ELi2ELi4ENS5_IJNS4_1CILi4EEENSA_ILi2EEENSA_ILi1EEEEEEEENS5_IJNSA_ILi128EEENSA_ILi64EEESH_EEENS_10bfloat16_tENS5_IJlSD_lEEESJ_SK_NS4_8TiledMMAINS4_8MMA_AtomIJNS4_26SM100_MMA_F16BF16_2x1SM_SSISJ_SJ_fLi128ELi64ELNS4_4UMMA5MajorE0ELSP_0ELNSO_7ScaleInE0ELSQ_0EEEEEENS4_6LayoutINS5_IJSD_SD_SD_EEENS5_IJNSA_ILi0EEESV_SV_EEEEENS5_IJNS4_10UnderscoreESY_SY_EEEEENS4_28SM100_TMA_2SM_LOAD_MULTICASTENS4_14ComposedLayoutINS4_7SwizzleILi3ELi4ELi3EEENS4_18smem_ptr_flag_bitsILi16EEENST_INS5_IJNSA_ILi8EEESH_EEENS5_IJSH_SD_EEEEEEEvNS4_8identityES11_S1B_vS1C_EENS_8epilogue10collective18CollectiveEpilogueINS1E_23Sm100TmaWarpSpecializedILi3ELi2ELi16ELb1ELb0EEEJNS5_IJSH_SH_SH_EEENS5_IJNST_ISH_SD_EENST_INS5_IJNSA_ILi16EEESC_EEENS5_IJSD_NSA_ILi32EEEEEEEEEEESJ_SK_SJ_SK_NS1E_6fusion15FusionCallbacksIS1I_NS1R_17LinearCombinationISJ_fSJ_fLNS_15FloatRoundStyleE2EEES1J_S1Q_JEEENS4_5SM1004TMEM4LOAD26SM100_TMEM_LOAD_32dp32b16xENS4_13SM90_TMA_LOADENS12_INS13_ILi1ELi4ELi3EEES16_NST_INS5_IJS17_S1L_EEENS5_IJS1L_SD_EEEEEEENS4_39AutoVectorizingCopyWithAssumedAlignmentILi128EEENS4_14SM90_TMA_STOREES26_S28_S28_EEEvvEEEEvNT_6ParamsE,"aw",@nobits
	.sectionflags	@""
	.align	16
	.zero		1024


//--------------------- .nv.shared.reserved.0     --------------------------
	.section	.nv.shared.reserved.0,"aw",@nobits
	.weak		__nv_reservedSMEM_offset_0_alias
	.size		__nv_reservedSMEM_offset_0_alias, 0, 64
	.other		__nv_reservedSMEM_offset_0_alias,@"STO_CUDA_RESERVED_SHARED STV_DEFAULT"
__nv_reservedSMEM_offset_0_alias:
	.zero		0
.nv.shared.reserved.0:
	.zero		64
	.weak		__nv_reservedSMEM_tcgen05_partition
	.type		__nv_reservedSMEM_tcgen05_partition,@object
	.size		__nv_reservedSMEM_tcgen05_partition,(.L_0 - __nv_reservedSMEM_tcgen05_partition)
__nv_reservedSMEM_tcgen05_partition:
	.zero		32
.L_0:


//--------------------- .nv.global                --------------------------
	.section	.nv.global,"aw",@nobits
.nv.global:
	.type		_ZN40_INTERNAL_157c5ab3_4_k_cu_090968d7_321794cute1_E,@object
	.size		_ZN40_INTERNAL_157c5ab3_4_k_cu_090968d7_321794cute1_E,(_ZN40_INTERNAL_157c5ab3_4_k_cu_090968d7_321794cuda3std3__45__cpo6cbeginE - _ZN40_INTERNAL_157c5ab3_4_k_cu_090968d7_321794cute1_E)
_ZN40_INTERNAL_157c5ab3_4_k_cu_090968d7_321794cute1_E:
	.zero		1
	.type		_ZN40_INTERNAL_157c5ab3_4_k_cu_090968d7_321794cuda3std3__45__cpo6cbeginE,@object
	.size		_ZN40_INTERNAL_157c5ab3_4_k_cu_090968d7_321794cuda3std3__45__cpo6cbeginE,(_ZN40_INTERNAL_157c5ab3_4_k_cu_090968d7_321794cuda3std3__48in_placeE - _ZN40_INTERNAL_157c5ab3_4_k_cu_090968d7_321794cuda3std3__45__cpo6cbeginE)
_ZN40_INTERNAL_157c5ab3_4_k_cu_090968d7_321794cuda3std3__45__cpo6cbeginE:
	.zero		1
	.type		_ZN40_INTERNAL_157c5ab3_4_k_cu_090968d7_321794cuda3std3__48in_placeE,@object
	.size		_ZN40_INTERNAL_157c5ab3_4_k_cu_090968d7_321794cuda3std3__48in_placeE,(_ZN40_INTERNAL_157c5ab3_4_k_cu_090968d7_321794cuda3std6ranges3__45__cpo9iter_moveE - _ZN40_INTERNAL_157c5ab3_4_k_cu_090968d7_321794cuda3std3__48in_placeE)
_ZN40_INTERNAL_157c5ab3_4_k_cu_090968d7_321794cuda3std3__48in_placeE:
	.zero		1
	.type		_ZN40_INTERNAL_157c5ab3_4_k_cu_090968d7_321794cuda3std6ranges3__45__cpo9iter_moveE,@object
	.size		_ZN40_INTERNAL_157c5ab3_4_k_cu_090968d7_321794cuda3std6ranges3__45__cpo9iter_moveE,(_ZN40_INTERNAL_157c5ab3_4_k_cu_090968d7_321794cuda3std3__45__cpo5beginE - _ZN40_INTERNAL_157c5ab3_4_k_cu_090968d7_321794cuda3std6ranges3__45__cpo9iter_moveE)
_ZN40_INTERNAL_157c5ab3_4_k_cu_090968d7_321794cuda3std6ranges3__45__cpo9iter_moveE:
	.zero		1
	.type		_ZN40_INTERNAL_157c5ab3_4_k_cu_090968d7_321794cuda3std3__45__cpo5beginE,@object
	.size		_ZN40_INTERNAL_157c5ab3_4_k_cu_090968d7_321794cuda3std3__45__cpo5beginE,(_ZN40_INTERNAL_157c5ab3_4_k_cu_090968d7_321794cuda3std3__442_GLOBAL__N__157c5ab3_4_k_cu_090968d7_321796ignoreE - _ZN40_INTERNAL_157c5ab3_4_k_cu_090968d7_321794cuda3std3__45__cpo5beginE)
_ZN40_INTERNAL_157c5ab3_4_k_cu_090968d7_321794cuda3std3__45__cpo5beginE:
	.zero		1
	.type		_ZN40_INTERNAL_157c5ab3_4_k_cu_090968d7_321794cuda3std3__442_GLOBAL__N__157c5ab3_4_k_cu_090968d7_321796ignoreE,@object
	.size		_ZN40_INTERNAL_157c5ab3_4_k_cu_090968d7_321794cuda3std3__442_GLOBAL__N__157c5ab3_4_k_cu_090968d7_321796ignoreE,(_ZN40_INTERNAL_157c5ab3_4_k_cu_090968d7_321794cute7productE - _ZN40_INTERNAL_157c5ab3_4_k_cu_090968d7_321794cuda3std3__442_GLOBAL__N__157c5ab3_4_k_cu_090968d7_321796ignoreE)
_ZN40_INTERNAL_157c5ab3_4_k_cu_090968d7_321794cuda3std3__442_GLOBAL__N__157c5ab3_4_k_cu_090968d7_321796ignoreE:
	.zero		1
	.type		_ZN40_INTERNAL_157c5ab3_4_k_cu_090968d7_321794cute7productE,@object
	.size		_ZN40_INTERNAL_157c5ab3_4_k_cu_090968d7_321794cute7productE,(_ZN40_INTERNAL_157c5ab3_4_k_cu_090968d7_321794cuda3std3__45__cpo3endE - _ZN40_INTERNAL_157c5ab3_4_k_cu_090968d7_321794cute7productE)
_ZN40_INTERNAL_157c5ab3_4_k_cu_090968d7_321794cute7productE:
	.zero		1
	.type		_ZN40_INTERNAL_157c5ab3_4_k_cu_090968d7_321794cuda3std3__45__cpo3endE,@object
	.size		_ZN40_INTERNAL_157c5ab3_4_k_cu_090968d7_321794cuda3std3__45__cpo3endE,(_ZN40_INTERNAL_157c5ab3_4_k_cu_090968d7_321794cuda3std3__419piecewise_constructE - _ZN40_INTERNAL_157c5ab3_4_k_cu_090968d7_321794cuda3std3__45__cpo3endE)
_ZN40_INTERNAL_157c5ab3_4_k_cu_090968d7_321794cuda3std3__45__cpo3endE:
	.zero		1
	.type		_ZN40_INTERNAL_157c5ab3_4_k_cu_090968d7_321794cuda3std3__419piecewise_constructE,@object
	.size		_ZN40_INTERNAL_157c5ab3_4_k_cu_090968d7_321794cuda3std3__419piecewise_constructE,(_ZN40_INTERNAL_157c5ab3_4_k_cu_090968d7_321794cuda3std3__45__cpo4cendE - _ZN40_INTERNAL_157c5ab3_4_k_cu_090968d7_321794cuda3std3__419piecewise_constructE)
_ZN40_INTERNAL_157c5ab3_4_k_cu_090968d7_321794cuda3std3__419piecewise_constructE:
	.zero		1
	.type		_ZN40_INTERNAL_157c5ab3_4_k_cu_090968d7_321794cuda3std3__45__cpo4cendE,@object
	.size		_ZN40_INTERNAL_157c5ab3_4_k_cu_090968d7_321794cuda3std3__45__cpo4cendE,(_ZN40_INTERNAL_157c5ab3_4_k_cu_090968d7_321794cuda3std6ranges3__45__cpo4swapE - _ZN40_INTERNAL_157c5ab3_4_k_cu_090968d7_321794cuda3std3__45__cpo4cendE)
_ZN40_INTERNAL_157c5ab3_4_k_cu_090968d7_321794cuda3std3__45__cpo4cendE:
	.zero		1
	.type		_ZN40_INTERNAL_157c5ab3_4_k_cu_090968d7_321794cuda3std6ranges3__45__cpo4swapE,@object
	.size		_ZN40_INTERNAL_157c5ab3_4_k_cu_090968d7_321794cuda3std6ranges3__45__cpo4swapE,(.L_10 - _ZN40_INTERNAL_157c5ab3_4_k_cu_090968d7_321794cuda3std6ranges3__45__cpo4swapE)
_ZN40_INTERNAL_157c5ab3_4_k_cu_090968d7_321794cuda3std6ranges3__45__cpo4swapE:
	.zero		1
.L_10:


//--------------------- .nv.constant0._ZN7cutlass13device_kernelINS_4gemm6kernel13GemmUniversalIN4cute5tupleIJiiiiEEENS1_10collective13CollectiveMmaINS1_35MainloopSm100TmaUmmaWarpSpecializedILi17ELi2ELi4ENS5_IJNS4_1CILi4EEENSA_ILi2EEENSA_ILi1EEEEEEEENS5_IJNSA_ILi128EEENSA_ILi64EEESH_EEENS_10bfloat16_tENS5_IJlSD_lEEESJ_SK_NS4_8TiledMMAINS4_8MMA_AtomIJNS4_26SM100_MMA_F16BF16_2x1SM_SSISJ_SJ_fLi128ELi64ELNS4_4UMMA5MajorE0ELSP_0ELNSO_7ScaleInE0ELSQ_0EEEEEENS4_6LayoutINS5_IJSD_SD_SD_EEENS5_IJNSA_ILi0EEESV_SV_EEEEENS5_IJNS4_10UnderscoreESY_SY_EEEEENS4_28SM100_TMA_2SM_LOAD_MULTICASTENS4_14ComposedLayoutINS4_7SwizzleILi3ELi4ELi3EEENS4_18smem_ptr_flag_bitsILi16EEENST_INS5_IJNSA_ILi8EEESH_EEENS5_IJSH_SD_EEEEEEEvNS4_8identityES11_S1B_vS1C_EENS_8epilogue10collective18CollectiveEpilogueINS1E_23Sm100TmaWarpSpecializedILi3ELi2ELi16ELb1ELb0EEEJNS5_IJSH_SH_SH_EEENS5_IJNST_ISH_SD_EENST_INS5_IJNSA_ILi16EEESC_EEENS5_IJSD_NSA_ILi32EEEEEEEEEEESJ_SK_SJ_SK_NS1E_6fusion15FusionCallbacksIS1I_NS1R_17LinearCombinationISJ_fSJ_fLNS_15FloatRoundStyleE2EEES1J_S1Q_JEEENS4_5SM1004TMEM4LOAD26SM100_TMEM_LOAD_32dp32b16xENS4_13SM90_TMA_LOADENS12_INS13_ILi1ELi4ELi3EEES16_NST_INS5_IJS17_S1L_EEENS5_IJS1L_SD_EEEEEEENS4_39AutoVectorizingCopyWithAssumedAlignmentILi128EEENS4_14SM90_TMA_STOREES26_S28_S28_EEEvvEEEEvNT_6ParamsE --------------------------
	.section	.nv.constant0._ZN7cutlass13device_kernelINS_4gemm6kernel13GemmUniversalIN4cute5tupleIJiiiiEEENS1_10collective13CollectiveMmaINS1_35MainloopSm100TmaUmmaWarpSpecializedILi17ELi2ELi4ENS5_IJNS4_1CILi4EEENSA_ILi2EEENSA_ILi1EEEEEEEENS5_IJNSA_ILi128EEENSA_ILi64EEESH_EEENS_10bfloat16_tENS5_IJlSD_lEEESJ_SK_NS4_8TiledMMAINS4_8MMA_AtomIJNS4_26SM100_MMA_F16BF16_2x1SM_SSISJ_SJ_fLi128ELi64ELNS4_4UMMA5MajorE0ELSP_0ELNSO_7ScaleInE0ELSQ_0EEEEEENS4_6LayoutINS5_IJSD_SD_SD_EEENS5_IJNSA_ILi0EEESV_SV_EEEEENS5_IJNS4_10UnderscoreESY_SY_EEEEENS4_28SM100_TMA_2SM_LOAD_MULTICASTENS4_14ComposedLayoutINS4_7SwizzleILi3ELi4ELi3EEENS4_18smem_ptr_flag_bitsILi16EEENST_INS5_IJNSA_ILi8EEESH_EEENS5_IJSH_SD_EEEEEEEvNS4_8identityES11_S1B_vS1C_EENS_8epilogue10collective18CollectiveEpilogueINS1E_23Sm100TmaWarpSpecializedILi3ELi2ELi16ELb1ELb0EEEJNS5_IJSH_SH_SH_EEENS5_IJNST_ISH_SD_EENST_INS5_IJNSA_ILi16EEESC_EEENS5_IJSD_NSA_ILi32EEEEEEEEEEESJ_SK_SJ_SK_NS1E_6fusion15FusionCallbacksIS1I_NS1R_17LinearCombinationISJ_fSJ_fLNS_15FloatRoundStyleE2EEES1J_S1Q_JEEENS4_5SM1004TMEM4LOAD26SM100_TMEM_LOAD_32dp32b16xENS4_13SM90_TMA_LOADENS12_INS13_ILi1ELi4ELi3EEES16_NST_INS5_IJS17_S1L_EEENS5_IJS1L_SD_EEEEEEENS4_39AutoVectorizingCopyWithAssumedAlignmentILi128EEENS4_14SM90_TMA_STOREES26_S28_S28_EEEvvEEEEvNT_6ParamsE,"a",@progbits
	.sectionflags	@""
	.align	4
.nv.constant0._ZN7cutlass13device_kernelINS_4gemm6kernel13GemmUniversalIN4cute5tupleIJiiiiEEENS1_10collective13CollectiveMmaINS1_35MainloopSm100TmaUmmaWarpSpecializedILi17ELi2ELi4ENS5_IJNS4_1CILi4EEENSA_ILi2EEENSA_ILi1EEEEEEEENS5_IJNSA_ILi128EEENSA_ILi64EEESH_EEENS_10bfloat16_tENS5_IJlSD_lEEESJ_SK_NS4_8TiledMMAINS4_8MMA_AtomIJNS4_26SM100_MMA_F16BF16_2x1SM_SSISJ_SJ_fLi128ELi64ELNS4_4UMMA5MajorE0ELSP_0ELNSO_7ScaleInE0ELSQ_0EEEEEENS4_6LayoutINS5_IJSD_SD_SD_EEENS5_IJNSA_ILi0EEESV_SV_EEEEENS5_IJNS4_10UnderscoreESY_SY_EEEEENS4_28SM100_TMA_2SM_LOAD_MULTICASTENS4_14ComposedLayoutINS4_7SwizzleILi3ELi4ELi3EEENS4_18smem_ptr_flag_bitsILi16EEENST_INS5_IJNSA_ILi8EEESH_EEENS5_IJSH_SD_EEEEEEEvNS4_8identityES11_S1B_vS1C_EENS_8epilogue10collective18CollectiveEpilogueINS1E_23Sm100TmaWarpSpecializedILi3ELi2ELi16ELb1ELb0EEEJNS5_IJSH_SH_SH_EEENS5_IJNST_ISH_SD_EENST_INS5_IJNSA_ILi16EEESC_EEENS5_IJSD_NSA_ILi32EEEEEEEEEEESJ_SK_SJ_SK_NS1E_6fusion15FusionCallbacksIS1I_NS1R_17LinearCombinationISJ_fSJ_fLNS_15FloatRoundStyleE2EEES1J_S1Q_JEEENS4_5SM1004TMEM4LOAD26SM100_TMEM_LOAD_32dp32b16xENS4_13SM90_TMA_LOADENS12_INS13_ILi1ELi4ELi3EEES16_NST_INS5_IJS17_S1L_EEENS5_IJS1L_SD_EEEEEEENS4_39AutoVectorizingCopyWithAssumedAlignmentILi128EEENS4_14SM90_TMA_STOREES26_S28_S28_EEEvvEEEEvNT_6ParamsE:
	.zero		2944


//--------------------- SYMBOLS --------------------------

	.type		.nv.reservedSmem.offset0,@object
	.size		.nv.reservedSmem.offset0,0x4
	.type		.nv.reservedSmem.cap,@object
	.size		.nv.reservedSmem.cap,0x4
	.type		__assertfail,@function
